// auto-generated by cutlass_sweep.gemm — config: {"arch": "sm_90", "cluster_m": 1, "cluster_n": 1, "dtype": "tf32", "dtype_b": "tf32", "layout": "nt", "stages": 3, "tile_k": 64, "tile_m": 128, "tile_n": 128}
#include "cutlass/cutlass.h"
#include "cutlass/gemm/collective/collective_builder.hpp"
#include "cutlass/gemm/device/gemm_universal_adapter.h"
#include "cutlass/gemm/kernel/gemm_universal.hpp"
#include "cutlass/epilogue/collective/collective_builder.hpp"

using ElemA = cutlass::tfloat32_t;
using ElemB = cutlass::tfloat32_t;
using ElemCD = cutlass::tfloat32_t;
using Acc  = float;
using TileShape    = cute::Shape<cute::_128, cute::_128, cute::_64>;
using ClusterShape = cute::Shape<cute::_1, cute::_1, cute::_1>;

using CollectiveEpilogue = typename cutlass::epilogue::collective::CollectiveBuilder<
    cutlass::arch::Sm90, cutlass::arch::OpClassTensorOp,
    TileShape, ClusterShape,
    cutlass::epilogue::collective::EpilogueTileAuto,
    Acc, Acc,
    ElemCD, cutlass::layout::RowMajor, 128 / cutlass::sizeof_bits<ElemCD>::value,
    ElemCD, cutlass::layout::RowMajor, 128 / cutlass::sizeof_bits<ElemCD>::value,
    cutlass::epilogue::collective::EpilogueScheduleAuto
  >::CollectiveOp;

using CollectiveMainloop = typename cutlass::gemm::collective::CollectiveBuilder<
    cutlass::arch::Sm90, cutlass::arch::OpClassTensorOp,
    ElemA, cutlass::layout::RowMajor, 128 / cutlass::sizeof_bits<ElemA>::value,
    ElemB, cutlass::layout::ColumnMajor, 128 / cutlass::sizeof_bits<ElemB>::value,
    Acc,
    TileShape, ClusterShape,
    cutlass::gemm::collective::StageCount<3>,
    cutlass::gemm::collective::KernelScheduleAuto
  >::CollectiveOp;

using GemmKernel = cutlass::gemm::kernel::GemmUniversal<
    cute::Shape<int,int,int,int>,
    CollectiveMainloop,
    CollectiveEpilogue
>;
using Gemm = cutlass::gemm::device::GemmUniversalAdapter<GemmKernel>;

// Force the device kernel symbol into the cubin without needing a host main.
auto* _anchor = &cutlass::device_kernel<GemmKernel>;


// ===== COMPILED SASS (sm_90a) =====

	.target	sm_90a

	.elftype	@"ET_EXEC"


//--------------------- .note.nv.tkinfo           --------------------------
	.section	.note.nv.tkinfo,"",@"SHT_NOTE"
	.sectionflags	@"SHF_NOTE_NV_TKINFO"
	.tkinfo
        /*0018*/ 	.word	0x00000002
        /*0030*/ 	.string	""
        /*0030*/ 	.string	"ptxas"
        /*0030*/ 	.string	"Cuda compilation tools, release 13.0, V13.0.88"
        /*0030*/ 	.string	"Build cuda_13.0.r13.0/compiler.36424714_0"
        /*0030*/ 	.string	"-arch sm_90a -m 64 "



//--------------------- .note.nv.cuinfo           --------------------------
	.section	.note.nv.cuinfo,"",@"SHT_NOTE"
	.sectionflags	@"SHF_NOTE_NV_CUINFO"
        /*0018*/ 	.short	0x0002
        /*001a*/ 	.short	0x005a
        /*001c*/ 	.short	0x0082
	.zero		2


//--------------------- .nv.info                  --------------------------
	.section	.nv.info,"",@"SHT_CUDA_INFO"
	.align	4


	//----- nvinfo : EIATTR_REGCOUNT
	.align		4
        /*0000*/ 	.byte	0x04, 0x2f
        /*0002*/ 	.short	(.L_15 - .L_14)
	.align		4
.L_14:
        /*0004*/ 	.word	index@(_ZN7cutlass13device_kernelINS_4gemm6kernel13GemmUniversalIN4cute5tupleIJiiiiEEENS1_10collective13CollectiveMmaINS1_34MainloopSm90TmaGmmaWarpSpecializedILi3ENS5_IJNS4_1CILi1EEESB_SB_EEENS1_35KernelTmaWarpSpecializedCooperativeEEENS5_IJNSA_ILi128EEESF_NSA_ILi64EEEEEENS_10tfloat32_tENS5_IJlSB_lEEESI_SJ_NS4_8TiledMMAINS4_8MMA_AtomIJNS4_4SM904GMMA30MMA_64x128x8_F32TF32TF32_SS_TNILNSN_7ScaleInE1ELSP_1EEEEEENS4_6LayoutINS5_IJNSA_ILi2EEESB_SB_EEENS5_IJSB_NSA_ILi0EEESV_EEEEENS5_IJNS4_10UnderscoreESY_SY_EEEEENS4_13SM90_TMA_LOADENS4_14ComposedLayoutINS4_7SwizzleILi3ELi4ELi3EEENS4_18smem_ptr_flag_bitsILi32EEENSS_INS5_IJNSA_ILi8EEENSA_ILi32EEEEEENS5_IJS18_SB_EEEEEEEvNS4_8identityES11_S1C_vS1D_EENS_8epilogue10collective6detail29Sm90TmaWarpSpecializedAdapterINS1G_15DefaultEpilogueISI_SJ_SJ_NS1F_6thread17LinearCombinationISI_Li1EffLNS1K_9ScaleType4KindE0ELNS_15FloatRoundStyleE2ESI_EENS1_15EpilogueDefaultEEEEEvvEEEEvNT_6ParamsE)
        /*0008*/ 	.word	0x000000a8


	//----- nvinfo : EIATTR_FRAME_SIZE
	.align		4
.L_15:
        /*000c*/ 	.byte	0x04, 0x11
        /*000e*/ 	.short	(.L_17 - .L_16)
	.align		4
.L_16:
        /*0010*/ 	.word	index@(_ZN7cutlass13device_kernelINS_4gemm6kernel13GemmUniversalIN4cute5tupleIJiiiiEEENS1_10collective13CollectiveMmaINS1_34MainloopSm90TmaGmmaWarpSpecializedILi3ENS5_IJNS4_1CILi1EEESB_SB_EEENS1_35KernelTmaWarpSpecializedCooperativeEEENS5_IJNSA_ILi128EEESF_NSA_ILi64EEEEEENS_10tfloat32_tENS5_IJlSB_lEEESI_SJ_NS4_8TiledMMAINS4_8MMA_AtomIJNS4_4SM904GMMA30MMA_64x128x8_F32TF32TF32_SS_TNILNSN_7ScaleInE1ELSP_1EEEEEENS4_6LayoutINS5_IJNSA_ILi2EEESB_SB_EEENS5_IJSB_NSA_ILi0EEESV_EEEEENS5_IJNS4_10UnderscoreESY_SY_EEEEENS4_13SM90_TMA_LOADENS4_14ComposedLayoutINS4_7SwizzleILi3ELi4ELi3EEENS4_18smem_ptr_flag_bitsILi32EEENSS_INS5_IJNSA_ILi8EEENSA_ILi32EEEEEENS5_IJS18_SB_EEEEEEEvNS4_8identityES11_S1C_vS1D_EENS_8epilogue10collective6detail29Sm90TmaWarpSpecializedAdapterINS1G_15DefaultEpilogueISI_SJ_SJ_NS1F_6thread17LinearCombinationISI_Li1EffLNS1K_9ScaleType4KindE0ELNS_15FloatRoundStyleE2ESI_EENS1_15EpilogueDefaultEEEEEvvEEEEvNT_6ParamsE)
        /*0014*/ 	.word	0x00000000


	//----- nvinfo : EIATTR_MIN_STACK_SIZE
	.align		4
.L_17:
        /*0018*/ 	.byte	0x04, 0x12
        /*001a*/ 	.short	(.L_19 - .L_18)
	.align		4
.L_18:
        /*001c*/ 	.word	index@(_ZN7cutlass13device_kernelINS_4gemm6kernel13GemmUniversalIN4cute5tupleIJiiiiEEENS1_10collective13CollectiveMmaINS1_34MainloopSm90TmaGmmaWarpSpecializedILi3ENS5_IJNS4_1CILi1EEESB_SB_EEENS1_35KernelTmaWarpSpecializedCooperativeEEENS5_IJNSA_ILi128EEESF_NSA_ILi64EEEEEENS_10tfloat32_tENS5_IJlSB_lEEESI_SJ_NS4_8TiledMMAINS4_8MMA_AtomIJNS4_4SM904GMMA30MMA_64x128x8_F32TF32TF32_SS_TNILNSN_7ScaleInE1ELSP_1EEEEEENS4_6LayoutINS5_IJNSA_ILi2EEESB_SB_EEENS5_IJSB_NSA_ILi0EEESV_EEEEENS5_IJNS4_10UnderscoreESY_SY_EEEEENS4_13SM90_TMA_LOADENS4_14ComposedLayoutINS4_7SwizzleILi3ELi4ELi3EEENS4_18smem_ptr_flag_bitsILi32EEENSS_INS5_IJNSA_ILi8EEENSA_ILi32EEEEEENS5_IJS18_SB_EEEEEEEvNS4_8identityES11_S1C_vS1D_EENS_8epilogue10collective6detail29Sm90TmaWarpSpecializedAdapterINS1G_15DefaultEpilogueISI_SJ_SJ_NS1F_6thread17LinearCombinationISI_Li1EffLNS1K_9ScaleType4KindE0ELNS_15FloatRoundStyleE2ESI_EENS1_15EpilogueDefaultEEEEEvvEEEEvNT_6ParamsE)
        /*0020*/ 	.word	0x00000000
.L_19:


//--------------------- .nv.compat                --------------------------
	.section	.nv.compat,"",@"SHT_CUDA_COMPAT_INFO"
	.align	4
        /*0000*/ 	.byte	0x02, 0x09, 0x01, 0x00, 0x02, 0x02, 0x04, 0x00, 0x02, 0x05, 0x05, 0x00, 0x03, 0x07, 0x01, 0x01
        /*0010*/ 	.byte	0x02, 0x03, 0x01, 0x00, 0x02, 0x06, 0x01, 0x00, 0x04, 0x0b, 0x08, 0x00, 0x00, 0x00, 0x00, 0x00
        /*0020*/ 	.byte	0x00, 0x00, 0x00, 0x00


//--------------------- .nv.info._ZN7cutlass13device_kernelINS_4gemm6kernel13GemmUniversalIN4cute5tupleIJiiiiEEENS1_10collective13CollectiveMmaINS1_34MainloopSm90TmaGmmaWarpSpecializedILi3ENS5_IJNS4_1CILi1EEESB_SB_EEENS1_35KernelTmaWarpSpecializedCooperativeEEENS5_IJNSA_ILi128EEESF_NSA_ILi64EEEEEENS_10tfloat32_tENS5_IJlSB_lEEESI_SJ_NS4_8TiledMMAINS4_8MMA_AtomIJNS4_4SM904GMMA30MMA_64x128x8_F32TF32TF32_SS_TNILNSN_7ScaleInE1ELSP_1EEEEEENS4_6LayoutINS5_IJNSA_ILi2EEESB_SB_EEENS5_IJSB_NSA_ILi0EEESV_EEEEENS5_IJNS4_10UnderscoreESY_SY_EEEEENS4_13SM90_TMA_LOADENS4_14ComposedLayoutINS4_7SwizzleILi3ELi4ELi3EEENS4_18smem_ptr_flag_bitsILi32EEENSS_INS5_IJNSA_ILi8EEENSA_ILi32EEEEEENS5_IJS18_SB_EEEEEEEvNS4_8identityES11_S1C_vS1D_EENS_8epilogue10collective6detail29Sm90TmaWarpSpecializedAdapterINS1G_15DefaultEpilogueISI_SJ_SJ_NS1F_6thread17LinearCombinationISI_Li1EffLNS1K_9ScaleType4KindE0ELNS_15FloatRoundStyleE2ESI_EENS1_15EpilogueDefaultEEEEEvvEEEEvNT_6ParamsE --------------------------
	.section	.nv.info._ZN7cutlass13device_kernelINS_4gemm6kernel13GemmUniversalIN4cute5tupleIJiiiiEEENS1_10collective13CollectiveMmaINS1_34MainloopSm90TmaGmmaWarpSpecializedILi3ENS5_IJNS4_1CILi1EEESB_SB_EEENS1_35KernelTmaWarpSpecializedCooperativeEEENS5_IJNSA_ILi128EEESF_NSA_ILi64EEEEEENS_10tfloat32_tENS5_IJlSB_lEEESI_SJ_NS4_8TiledMMAINS4_8MMA_AtomIJNS4_4SM904GMMA30MMA_64x128x8_F32TF32TF32_SS_TNILNSN_7ScaleInE1ELSP_1EEEEEENS4_6LayoutINS5_IJNSA_ILi2EEESB_SB_EEENS5_IJSB_NSA_ILi0EEESV_EEEEENS5_IJNS4_10UnderscoreESY_SY_EEEEENS4_13SM90_TMA_LOADENS4_14ComposedLayoutINS4_7SwizzleILi3ELi4ELi3EEENS4_18smem_ptr_flag_bitsILi32EEENSS_INS5_IJNSA_ILi8EEENSA_ILi32EEEEEENS5_IJS18_SB_EEEEEEEvNS4_8identityES11_S1C_vS1D_EENS_8epilogue10collective6detail29Sm90TmaWarpSpecializedAdapterINS1G_15DefaultEpilogueISI_SJ_SJ_NS1F_6thread17LinearCombinationISI_Li1EffLNS1K_9ScaleType4KindE0ELNS_15FloatRoundStyleE2ESI_EENS1_15EpilogueDefaultEEEEEvvEEEEvNT_6ParamsE,"",@"SHT_CUDA_INFO"
	.sectionflags	@""
	.align	4


	//----- nvinfo : EIATTR_CUDA_API_VERSION
	.align		4
        /*0000*/ 	.byte	0x04, 0x37
        /*0002*/ 	.short	(.L_21 - .L_20)
.L_20:
        /*0004*/ 	.word	0x00000082


	//----- nvinfo : EIATTR_KPARAM_INFO
	.align		4
.L_21:
        /*0008*/ 	.byte	0x04, 0x17
        /*000a*/ 	.short	(.L_23 - .L_22)
.L_22:
        /*000c*/ 	.word	0x00000000
        /*0010*/ 	.short	0x0000
        /*0012*/ 	.short	0x0070
        /*0014*/ 	.byte	0x00, 0xf0, 0x01, 0x10


	//----- nvinfo : EIATTR_SPARSE_MMA_MASK
	.align		4
.L_23:
        /*0018*/ 	.byte	0x03, 0x50
        /*001a*/ 	.short	0x0000


	//----- nvinfo : EIATTR_MAXREG_COUNT
	.align		4
        /*001c*/ 	.byte	0x03, 0x1b
        /*001e*/ 	.short	0x00a8


	//----- nvinfo : EIATTR_NUM_BARRIERS
	.align		4
        /*0020*/ 	.byte	0x02, 0x4c
        /*0022*/ 	.byte	0x01
	.zero		1


	//----- nvinfo : EIATTR_EXTERNS
	.align		4
        /*0024*/ 	.byte	0x04, 0x0f
        /*0026*/ 	.short	(.L_25 - .L_24)


	//   ....[0]....
	.align		4
.L_24:
        /*0028*/ 	.word	index@(__assertfail)


	//----- nvinfo : EIATTR_MERCURY_ISA_VERSION
	.align		4
.L_25:
        /*002c*/ 	.byte	0x03, 0x5f
        /*002e*/ 	.short	0x0101


	//----- nvinfo : EIATTR_INT_WARP_WIDE_INSTR_OFFSETS
	.align		4
        /*0030*/ 	.byte	0x04, 0x31
        /*0032*/ 	.short	(.L_27 - .L_26)


	//   ....[0]....
.L_26:
        /*0034*/ 	.word	0x000003d0


	//   ....[1]....
        /*0038*/ 	.word	0x000003e0


	//   ....[2]....
        /*003c*/ 	.word	0x000004a0


	//----- nvinfo : EIATTR_COOP_GROUP_MASK_REGIDS
	.align		4
.L_27:
        /*0040*/ 	.byte	0x04, 0x29
        /*0042*/ 	.short	(.L_29 - .L_28)


	//   ....[0]....
.L_28:
        /*0044*/ 	.word	0xffffffff


	//   ....[1]....
        /*0048*/ 	.word	0xffffffff


	//   ....[2]....
        /*004c*/ 	.word	0xffffffff


	//   ....[3]....
        /*0050*/ 	.word	0xffffffff


	//   ....[4]....
        /*0054*/ 	.word	0xffffffff


	//----- nvinfo : EIATTR_COOP_GROUP_INSTR_OFFSETS
	.align		4
.L_29:
        /*0058*/ 	.byte	0x04, 0x28
        /*005a*/ 	.short	(.L_31 - .L_30)


	//   ....[0]....
.L_30:
        /*005c*/ 	.word	0x00000060


	//   ....[1]....
        /*0060*/ 	.word	0x00000070


	//   ....[2]....
        /*0064*/ 	.word	0x00000130


	//   ....[3]....
        /*0068*/ 	.word	0x000002a0


	//   ....[4]....
        /*006c*/ 	.word	0x000011a0


	//----- nvinfo : EIATTR_REG_RECONFIG
	.align		4
.L_31:
        /*0070*/ 	.byte	0x01, 0x54
	.zero		2


	//----- nvinfo : EIATTR_SYSCALL_OFFSETS
	.align		4
        /*0074*/ 	.byte	0x04, 0x46
        /*0076*/ 	.short	(.L_33 - .L_32)


	//   ....[0]....
.L_32:
        /*0078*/ 	.word	0x00001390


	//----- nvinfo : EIATTR_MBARRIER_INSTR_OFFSETS
	.align		4
.L_33:
        /*007c*/ 	.byte	0x04, 0x39
        /*007e*/ 	.short	(.L_35 - .L_34)


	//   ....[0]....
.L_34:
        /*0080*/ 	.word	0x00000230
        /*0084*/ 	.word	0x000000ff
        /*0088*/ 	.word	0x00000000
        /*008c*/ 	.short	0x0100
        /*008e*/ 	.byte	0x08
	.zero		1


	//   ....[1]....
        /*0090*/ 	.word	0x00000240
        /*0094*/ 	.word	0x000000ff
        /*0098*/ 	.word	0x00000018
        /*009c*/ 	.short	0x0100
        /*009e*/ 	.byte	0x08
	.zero		1


	//   ....[2]....
        /*00a0*/ 	.word	0x00000250
        /*00a4*/ 	.word	0x000000ff
        /*00a8*/ 	.word	0x00000008
        /*00ac*/ 	.short	0x0100
        /*00ae*/ 	.byte	0x08
	.zero		1


	//   ....[3]....
        /*00b0*/ 	.word	0x00000260
        /*00b4*/ 	.word	0x000000ff
        /*00b8*/ 	.word	0x00000020
        /*00bc*/ 	.short	0x0100
        /*00be*/ 	.byte	0x08
	.zero		1


	//   ....[4]....
        /*00c0*/ 	.word	0x00000270
        /*00c4*/ 	.word	0x000000ff
        /*00c8*/ 	.word	0x00000010
        /*00cc*/ 	.short	0x0100
        /*00ce*/ 	.byte	0x08
	.zero		1


	//   ....[5]....
        /*00d0*/ 	.word	0x00000280
        /*00d4*/ 	.word	0x000000ff
        /*00d8*/ 	.word	0x00000028
        /*00dc*/ 	.short	0x0100
        /*00de*/ 	.byte	0x08
	.zero		1


	//   ....[6]....
        /*00e0*/ 	.word	0x00000520
        /*00e4*/ 	.word	0x000000ff
        /*00e8*/ 	.word	0x00000040
        /*00ec*/ 	.short	0x0100
        /*00ee*/ 	.byte	0x08
	.zero		1


	//   ....[7]....
        /*00f0*/ 	.word	0x000005a0
        /*00f4*/ 	.word	0x000000ff
        /*00f8*/ 	.word	0x00000048
        /*00fc*/ 	.short	0x0100
        /*00fe*/ 	.byte	0x08
	.zero		1


	//   ....[8]....
        /*0100*/ 	.word	0x00001410
        /*0104*/ 	.word	0x00000003
        /*0108*/ 	.word	0x00000000
        /*010c*/ 	.short	0x010a
        /*010e*/ 	.byte	0x3f
	.zero		1


	//   ....[9]....
        /*0110*/ 	.word	0x00001470
        /*0114*/ 	.word	0x00000003
        /*0118*/ 	.word	0x00000000
        /*011c*/ 	.short	0x010a
        /*011e*/ 	.byte	0x3f
	.zero		1


	//   ....[10]....
        /*0120*/ 	.word	0x00001980
        /*0124*/ 	.word	0x000000ff
        /*0128*/ 	.word	0x00000000
        /*012c*/ 	.short	0x010a
        /*012e*/ 	.byte	0x08
	.zero		1


	//   ....[11]....
        /*0130*/ 	.word	0x000019c0
        /*0134*/ 	.word	0x000000ff
        /*0138*/ 	.word	0x00000000
        /*013c*/ 	.short	0x010a
        /*013e*/ 	.byte	0x08
	.zero		1


	//   ....[12]....
        /*0140*/ 	.word	0x00001de0
        /*0144*/ 	.word	0x000000ff
        /*0148*/ 	.word	0x00000000
        /*014c*/ 	.short	0x0101
        /*014e*/ 	.byte	0x07
	.zero		1


	//   ....[13]....
        /*0150*/ 	.word	0x00001fc0
        /*0154*/ 	.word	0x000000ff
        /*0158*/ 	.word	0x00000000
        /*015c*/ 	.short	0x0101
        /*015e*/ 	.byte	0x06
	.zero		1


	//   ....[14]....
        /*0160*/ 	.word	0x00007150
        /*0164*/ 	.word	0x0000000e
        /*0168*/ 	.word	0x00000018
        /*016c*/ 	.short	0x010a
        /*016e*/ 	.byte	0x3f
	.zero		1


	//   ....[15]....
        /*0170*/ 	.word	0x00007580
        /*0174*/ 	.word	0x00000006
        /*0178*/ 	.word	0x00000048
        /*017c*/ 	.short	0x0101
        /*017e*/ 	.byte	0x3f
	.zero		1


	//   ....[16]....
        /*0180*/ 	.word	0x00007ca0
        /*0184*/ 	.word	0x00000007
        /*0188*/ 	.word	0x00000000
        /*018c*/ 	.short	0x010a
        /*018e*/ 	.byte	0x3f
	.zero		1


	//   ....[17]....
        /*0190*/ 	.word	0x00007d20
        /*0194*/ 	.word	0x00000009
        /*0198*/ 	.word	0x00000000
        /*019c*/ 	.short	0x010a
        /*019e*/ 	.byte	0x3f
	.zero		1


	//   ....[18]....
        /*01a0*/ 	.word	0x00007db0
        /*01a4*/ 	.word	0x00000003
        /*01a8*/ 	.word	0x00000000
        /*01ac*/ 	.short	0x010a
        /*01ae*/ 	.byte	0x3f
	.zero		1


	//   ....[19]....
        /*01b0*/ 	.word	0x00007e10
        /*01b4*/ 	.word	0x00000003
        /*01b8*/ 	.word	0x00000000
        /*01bc*/ 	.short	0x010a
        /*01be*/ 	.byte	0x3f
	.zero		1


	//   ....[20]....
        /*01c0*/ 	.word	0x00007e70
        /*01c4*/ 	.word	0x00000004
        /*01c8*/ 	.word	0x00000000
        /*01cc*/ 	.short	0x010a
        /*01ce*/ 	.byte	0x3f
	.zero		1


	//   ....[21]....
        /*01d0*/ 	.word	0x00007f40
        /*01d4*/ 	.word	0x0000000e
        /*01d8*/ 	.word	0x00000018
        /*01dc*/ 	.short	0x010a
        /*01de*/ 	.byte	0x3f
	.zero		1


	//   ....[22]....
        /*01e0*/ 	.word	0x00008010
        /*01e4*/ 	.word	0x00000007
        /*01e8*/ 	.word	0x00000000
        /*01ec*/ 	.short	0x010a
        /*01ee*/ 	.byte	0x3f
	.zero		1


	//   ....[23]....
        /*01f0*/ 	.word	0x00008060
        /*01f4*/ 	.word	0x00000009
        /*01f8*/ 	.word	0x00000000
        /*01fc*/ 	.short	0x010a
        /*01fe*/ 	.byte	0x3f
	.zero		1


	//----- nvinfo : EIATTR_NUM_MBARRIERS
	.align		4
.L_35:
        /*0200*/ 	.byte	0x03, 0x38
        /*0202*/ 	.short	0x0008


	//----- nvinfo : EIATTR_EXIT_INSTR_OFFSETS
	.align		4
        /*0204*/ 	.byte	0x04, 0x1c
        /*0206*/ 	.short	(.L_37 - .L_36)


	//   ....[0]....
.L_36:
        /*0208*/ 	.word	0x00000640


	//   ....[1]....
        /*020c*/ 	.word	0x00000f00


	//   ....[2]....
        /*0210*/ 	.word	0x00006830


	//   ....[3]....
        /*0214*/ 	.word	0x00006e60


	//   ....[4]....
        /*0218*/ 	.word	0x00007e00


	//----- nvinfo : EIATTR_MAX_THREADS
	.align		4
.L_37:
        /*021c*/ 	.byte	0x04, 0x05
        /*021e*/ 	.short	(.L_39 - .L_38)
.L_38:
        /*0220*/ 	.word	0x00000180
        /*0224*/ 	.word	0x00000001
        /*0228*/ 	.word	0x00000001


	//----- nvinfo : EIATTR_CRS_STACK_SIZE
	.align		4
.L_39:
        /*022c*/ 	.byte	0x04, 0x1e
        /*022e*/ 	.short	(.L_41 - .L_40)
.L_40:
        /*0230*/ 	.word	0x00000000


	//----- nvinfo : EIATTR_CBANK_PARAM_SIZE
	.align		4
.L_41:
        /*0234*/ 	.byte	0x03, 0x19
        /*0236*/ 	.short	0x0470


	//----- nvinfo : EIATTR_PARAM_CBANK
	.align		4
        /*0238*/ 	.byte	0x04, 0x0a
        /*023a*/ 	.short	(.L_43 - .L_42)
	.align		4
.L_42:
        /*023c*/ 	.word	index@(.nv.constant0._ZN7cutlass13device_kernelINS_4gemm6kernel13GemmUniversalIN4cute5tupleIJiiiiEEENS1_10collective13CollectiveMmaINS1_34MainloopSm90TmaGmmaWarpSpecializedILi3ENS5_IJNS4_1CILi1EEESB_SB_EEENS1_35KernelTmaWarpSpecializedCooperativeEEENS5_IJNSA_ILi128EEESF_NSA_ILi64EEEEEENS_10tfloat32_tENS5_IJlSB_lEEESI_SJ_NS4_8TiledMMAINS4_8MMA_AtomIJNS4_4SM904GMMA30MMA_64x128x8_F32TF32TF32_SS_TNILNSN_7ScaleInE1ELSP_1EEEEEENS4_6LayoutINS5_IJNSA_ILi2EEESB_SB_EEENS5_IJSB_NSA_ILi0EEESV_EEEEENS5_IJNS4_10UnderscoreESY_SY_EEEEENS4_13SM90_TMA_LOADENS4_14ComposedLayoutINS4_7SwizzleILi3ELi4ELi3EEENS4_18smem_ptr_flag_bitsILi32EEENSS_INS5_IJNSA_ILi8EEENSA_ILi32EEEEEENS5_IJS18_SB_EEEEEEEvNS4_8identityES11_S1C_vS1D_EENS_8epilogue10collective6detail29Sm90TmaWarpSpecializedAdapterINS1G_15DefaultEpilogueISI_SJ_SJ_NS1F_6thread17LinearCombinationISI_Li1EffLNS1K_9ScaleType4KindE0ELNS_15FloatRoundStyleE2ESI_EENS1_15EpilogueDefaultEEEEEvvEEEEvNT_6ParamsE)
        /*0240*/ 	.short	0x0210
        /*0242*/ 	.short	0x0470


	//----- nvinfo : EIATTR_SW_WAR
	.align		4
.L_43:
        /*0244*/ 	.byte	0x04, 0x36
        /*0246*/ 	.short	(.L_45 - .L_44)
.L_44:
        /*0248*/ 	.word	0x00000008
.L_45:


//--------------------- .nv.callgraph             --------------------------
	.section	.nv.callgraph,"",@"SHT_CUDA_CALLGRAPH"
	.align	4
	.sectionentsize	8
	.align		4
        /*0000*/ 	.word	0x00000000
	.align		4
        /*0004*/ 	.word	0xffffffff
	.align		4
        /*0008*/ 	.word	index@(_ZN7cutlass13device_kernelINS_4gemm6kernel13GemmUniversalIN4cute5tupleIJiiiiEEENS1_10collective13CollectiveMmaINS1_34MainloopSm90TmaGmmaWarpSpecializedILi3ENS5_IJNS4_1CILi1EEESB_SB_EEENS1_35KernelTmaWarpSpecializedCooperativeEEENS5_IJNSA_ILi128EEESF_NSA_ILi64EEEEEENS_10tfloat32_tENS5_IJlSB_lEEESI_SJ_NS4_8TiledMMAINS4_8MMA_AtomIJNS4_4SM904GMMA30MMA_64x128x8_F32TF32TF32_SS_TNILNSN_7ScaleInE1ELSP_1EEEEEENS4_6LayoutINS5_IJNSA_ILi2EEESB_SB_EEENS5_IJSB_NSA_ILi0EEESV_EEEEENS5_IJNS4_10UnderscoreESY_SY_EEEEENS4_13SM90_TMA_LOADENS4_14ComposedLayoutINS4_7SwizzleILi3ELi4ELi3EEENS4_18smem_ptr_flag_bitsILi32EEENSS_INS5_IJNSA_ILi8EEENSA_ILi32EEEEEENS5_IJS18_SB_EEEEEEEvNS4_8identityES11_S1C_vS1D_EENS_8epilogue10collective6detail29Sm90TmaWarpSpecializedAdapterINS1G_15DefaultEpilogueISI_SJ_SJ_NS1F_6thread17LinearCombinationISI_Li1EffLNS1K_9ScaleType4KindE0ELNS_15FloatRoundStyleE2ESI_EENS1_15EpilogueDefaultEEEEEvvEEEEvNT_6ParamsE)
	.align		4
        /*000c*/ 	.word	index@(__assertfail)
	.align		4
        /*0010*/ 	.word	0x00000000
	.align		4
        /*0014*/ 	.word	0xfffffffe
	.align		4
        /*0018*/ 	.word	0x00000000
	.align		4
        /*001c*/ 	.word	0xfffffffd
	.align		4
        /*0020*/ 	.word	0x00000000
	.align		4
        /*0024*/ 	.word	0xfffffffc


//--------------------- .nv.constant4             --------------------------
	.section	.nv.constant4,"a",@progbits
	.align	8
	.align		8
.nv.constant4:
        /*0000*/ 	.dword	__assertfail
	.align		8
        /*0008*/ 	.dword	__unnamed_1
	.align		8
        /*0010*/ 	.dword	_ZN40_INTERNAL_e325571a_4_k_cu_5808b703_152294cuda3std3__45__cpo5beginE
	.align		8
        /*0018*/ 	.dword	_ZN40_INTERNAL_e325571a_4_k_cu_5808b703_152294cuda3std3__45__cpo3endE
	.align		8
        /*0020*/ 	.dword	_ZN40_INTERNAL_e325571a_4_k_cu_5808b703_152294cuda3std3__45__cpo6cbeginE
	.align		8
        /*0028*/ 	.dword	_ZN40_INTERNAL_e325571a_4_k_cu_5808b703_152294cuda3std3__45__cpo4cendE
	.align		8
        /*0030*/ 	.dword	_ZN40_INTERNAL_e325571a_4_k_cu_5808b703_152294cuda3std3__442_GLOBAL__N__e325571a_4_k_cu_5808b703_152296ignoreE
	.align		8
        /*0038*/ 	.dword	_ZN40_INTERNAL_e325571a_4_k_cu_5808b703_152294cuda3std3__419piecewise_constructE
	.align		8
        /*0040*/ 	.dword	_ZN40_INTERNAL_e325571a_4_k_cu_5808b703_152294cuda3std3__48in_placeE
	.align		8
        /*0048*/ 	.dword	_ZN40_INTERNAL_e325571a_4_k_cu_5808b703_152294cuda3std6ranges3__45__cpo4swapE
	.align		8
        /*0050*/ 	.dword	_ZN40_INTERNAL_e325571a_4_k_cu_5808b703_152294cuda3std6ranges3__45__cpo9iter_moveE
	.align		8
        /*0058*/ 	.dword	_ZN40_INTERNAL_e325571a_4_k_cu_5808b703_152294cute7productE
	.align		8
        /*0060*/ 	.dword	_ZN40_INTERNAL_e325571a_4_k_cu_5808b703_152294cute1_E
	.align		8
        /*0068*/ 	.dword	$str$22
	.align		8
        /*0070*/ 	.dword	$str$23


//--------------------- .text._ZN7cutlass13device_kernelINS_4gemm6kernel13GemmUniversalIN4cute5tupleIJiiiiEEENS1_10collective13CollectiveMmaINS1_34MainloopSm90TmaGmmaWarpSpecializedILi3ENS5_IJNS4_1CILi1EEESB_SB_EEENS1_35KernelTmaWarpSpecializedCooperativeEEENS5_IJNSA_ILi128EEESF_NSA_ILi64EEEEEENS_10tfloat32_tENS5_IJlSB_lEEESI_SJ_NS4_8TiledMMAINS4_8MMA_AtomIJNS4_4SM904GMMA30MMA_64x128x8_F32TF32TF32_SS_TNILNSN_7ScaleInE1ELSP_1EEEEEENS4_6LayoutINS5_IJNSA_ILi2EEESB_SB_EEENS5_IJSB_NSA_ILi0EEESV_EEEEENS5_IJNS4_10UnderscoreESY_SY_EEEEENS4_13SM90_TMA_LOADENS4_14ComposedLayoutINS4_7SwizzleILi3ELi4ELi3EEENS4_18smem_ptr_flag_bitsILi32EEENSS_INS5_IJNSA_ILi8EEENSA_ILi32EEEEEENS5_IJS18_SB_EEEEEEEvNS4_8identityES11_S1C_vS1D_EENS_8epilogue10collective6detail29Sm90TmaWarpSpecializedAdapterINS1G_15DefaultEpilogueISI_SJ_SJ_NS1F_6thread17LinearCombinationISI_Li1EffLNS1K_9ScaleType4KindE0ELNS_15FloatRoundStyleE2ESI_EENS1_15EpilogueDefaultEEEEEvvEEEEvNT_6ParamsE --------------------------
	.section	.text._ZN7cutlass13device_kernelINS_4gemm6kernel13GemmUniversalIN4cute5tupleIJiiiiEEENS1_10collective13CollectiveMmaINS1_34MainloopSm90TmaGmmaWarpSpecializedILi3ENS5_IJNS4_1CILi1EEESB_SB_EEENS1_35KernelTmaWarpSpecializedCooperativeEEENS5_IJNSA_ILi128EEESF_NSA_ILi64EEEEEENS_10tfloat32_tENS5_IJlSB_lEEESI_SJ_NS4_8TiledMMAINS4_8MMA_AtomIJNS4_4SM904GMMA30MMA_64x128x8_F32TF32TF32_SS_TNILNSN_7ScaleInE1ELSP_1EEEEEENS4_6LayoutINS5_IJNSA_ILi2EEESB_SB_EEENS5_IJSB_NSA_ILi0EEESV_EEEEENS5_IJNS4_10UnderscoreESY_SY_EEEEENS4_13SM90_TMA_LOADENS4_14ComposedLayoutINS4_7SwizzleILi3ELi4ELi3EEENS4_18smem_ptr_flag_bitsILi32EEENSS_INS5_IJNSA_ILi8EEENSA_ILi32EEEEEENS5_IJS18_SB_EEEEEEEvNS4_8identityES11_S1C_vS1D_EENS_8epilogue10collective6detail29Sm90TmaWarpSpecializedAdapterINS1G_15DefaultEpilogueISI_SJ_SJ_NS1F_6thread17LinearCombinationISI_Li1EffLNS1K_9ScaleType4KindE0ELNS_15FloatRoundStyleE2ESI_EENS1_15EpilogueDefaultEEEEEvvEEEEvNT_6ParamsE,"ax",@progbits
	.align	128
.text._ZN7cutlass13device_kernelINS_4gemm6kernel13GemmUniversalIN4cute5tupleIJiiiiEEENS1_10collective13CollectiveMmaINS1_34MainloopSm90TmaGmmaWarpSpecializedILi3ENS5_IJNS4_1CILi1EEESB_SB_EEENS1_35KernelTmaWarpSpecializedCooperativeEEENS5_IJNSA_ILi128EEESF_NSA_ILi64EEEEEENS_10tfloat32_tENS5_IJlSB_lEEESI_SJ_NS4_8TiledMMAINS4_8MMA_AtomIJNS4_4SM904GMMA30MMA_64x128x8_F32TF32TF32_SS_TNILNSN_7ScaleInE1ELSP_1EEEEEENS4_6LayoutINS5_IJNSA_ILi2EEESB_SB_EEENS5_IJSB_NSA_ILi0EEESV_EEEEENS5_IJNS4_10UnderscoreESY_SY_EEEEENS4_13SM90_TMA_LOADENS4_14ComposedLayoutINS4_7SwizzleILi3ELi4ELi3EEENS4_18smem_ptr_flag_bitsILi32EEENSS_INS5_IJNSA_ILi8EEENSA_ILi32EEEEEENS5_IJS18_SB_EEEEEEEvNS4_8identityES11_S1C_vS1D_EENS_8epilogue10collective6detail29Sm90TmaWarpSpecializedAdapterINS1G_15DefaultEpilogueISI_SJ_SJ_NS1F_6thread17LinearCombinationISI_Li1EffLNS1K_9ScaleType4KindE0ELNS_15FloatRoundStyleE2ESI_EENS1_15EpilogueDefaultEEEEEvvEEEEvNT_6ParamsE:
        .type           _ZN7cutlass13device_kernelINS_4gemm6kernel13GemmUniversalIN4cute5tupleIJiiiiEEENS1_10collective13CollectiveMmaINS1_34MainloopSm90TmaGmmaWarpSpecializedILi3ENS5_IJNS4_1CILi1EEESB_SB_EEENS1_35KernelTmaWarpSpecializedCooperativeEEENS5_IJNSA_ILi128EEESF_NSA_ILi64EEEEEENS_10tfloat32_tENS5_IJlSB_lEEESI_SJ_NS4_8TiledMMAINS4_8MMA_AtomIJNS4_4SM904GMMA30MMA_64x128x8_F32TF32TF32_SS_TNILNSN_7ScaleInE1ELSP_1EEEEEENS4_6LayoutINS5_IJNSA_ILi2EEESB_SB_EEENS5_IJSB_NSA_ILi0EEESV_EEEEENS5_IJNS4_10UnderscoreESY_SY_EEEEENS4_13SM90_TMA_LOADENS4_14ComposedLayoutINS4_7SwizzleILi3ELi4ELi3EEENS4_18smem_ptr_flag_bitsILi32EEENSS_INS5_IJNSA_ILi8EEENSA_ILi32EEEEEENS5_IJS18_SB_EEEEEEEvNS4_8identityES11_S1C_vS1D_EENS_8epilogue10collective6detail29Sm90TmaWarpSpecializedAdapterINS1G_15DefaultEpilogueISI_SJ_SJ_NS1F_6thread17LinearCombinationISI_Li1EffLNS1K_9ScaleType4KindE0ELNS_15FloatRoundStyleE2ESI_EENS1_15EpilogueDefaultEEEEEvvEEEEvNT_6ParamsE,@function
        .size           _ZN7cutlass13device_kernelINS_4gemm6kernel13GemmUniversalIN4cute5tupleIJiiiiEEENS1_10collective13CollectiveMmaINS1_34MainloopSm90TmaGmmaWarpSpecializedILi3ENS5_IJNS4_1CILi1EEESB_SB_EEENS1_35KernelTmaWarpSpecializedCooperativeEEENS5_IJNSA_ILi128EEESF_NSA_ILi64EEEEEENS_10tfloat32_tENS5_IJlSB_lEEESI_SJ_NS4_8TiledMMAINS4_8MMA_AtomIJNS4_4SM904GMMA30MMA_64x128x8_F32TF32TF32_SS_TNILNSN_7ScaleInE1ELSP_1EEEEEENS4_6LayoutINS5_IJNSA_ILi2EEESB_SB_EEENS5_IJSB_NSA_ILi0EEESV_EEEEENS5_IJNS4_10UnderscoreESY_SY_EEEEENS4_13SM90_TMA_LOADENS4_14ComposedLayoutINS4_7SwizzleILi3ELi4ELi3EEENS4_18smem_ptr_flag_bitsILi32EEENSS_INS5_IJNSA_ILi8EEENSA_ILi32EEEEEENS5_IJS18_SB_EEEEEEEvNS4_8identityES11_S1C_vS1D_EENS_8epilogue10collective6detail29Sm90TmaWarpSpecializedAdapterINS1G_15DefaultEpilogueISI_SJ_SJ_NS1F_6thread17LinearCombinationISI_Li1EffLNS1K_9ScaleType4KindE0ELNS_15FloatRoundStyleE2ESI_EENS1_15EpilogueDefaultEEEEEvvEEEEvNT_6ParamsE,(.L_x_192 - _ZN7cutlass13device_kernelINS_4gemm6kernel13GemmUniversalIN4cute5tupleIJiiiiEEENS1_10collective13CollectiveMmaINS1_34MainloopSm90TmaGmmaWarpSpecializedILi3ENS5_IJNS4_1CILi1EEESB_SB_EEENS1_35KernelTmaWarpSpecializedCooperativeEEENS5_IJNSA_ILi128EEESF_NSA_ILi64EEEEEENS_10tfloat32_tENS5_IJlSB_lEEESI_SJ_NS4_8TiledMMAINS4_8MMA_AtomIJNS4_4SM904GMMA30MMA_64x128x8_F32TF32TF32_SS_TNILNSN_7ScaleInE1ELSP_1EEEEEENS4_6LayoutINS5_IJNSA_ILi2EEESB_SB_EEENS5_IJSB_NSA_ILi0EEESV_EEEEENS5_IJNS4_10UnderscoreESY_SY_EEEEENS4_13SM90_TMA_LOADENS4_14ComposedLayoutINS4_7SwizzleILi3ELi4ELi3EEENS4_18smem_ptr_flag_bitsILi32EEENSS_INS5_IJNSA_ILi8EEENSA_ILi32EEEEEENS5_IJS18_SB_EEEEEEEvNS4_8identityES11_S1C_vS1D_EENS_8epilogue10collective6detail29Sm90TmaWarpSpecializedAdapterINS1G_15DefaultEpilogueISI_SJ_SJ_NS1F_6thread17LinearCombinationISI_Li1EffLNS1K_9ScaleType4KindE0ELNS_15FloatRoundStyleE2ESI_EENS1_15EpilogueDefaultEEEEEvvEEEEvNT_6ParamsE)
        .other          _ZN7cutlass13device_kernelINS_4gemm6kernel13GemmUniversalIN4cute5tupleIJiiiiEEENS1_10collective13CollectiveMmaINS1_34MainloopSm90TmaGmmaWarpSpecializedILi3ENS5_IJNS4_1CILi1EEESB_SB_EEENS1_35KernelTmaWarpSpecializedCooperativeEEENS5_IJNSA_ILi128EEESF_NSA_ILi64EEEEEENS_10tfloat32_tENS5_IJlSB_lEEESI_SJ_NS4_8TiledMMAINS4_8MMA_AtomIJNS4_4SM904GMMA30MMA_64x128x8_F32TF32TF32_SS_TNILNSN_7ScaleInE1ELSP_1EEEEEENS4_6LayoutINS5_IJNSA_ILi2EEESB_SB_EEENS5_IJSB_NSA_ILi0EEESV_EEEEENS5_IJNS4_10UnderscoreESY_SY_EEEEENS4_13SM90_TMA_LOADENS4_14ComposedLayoutINS4_7SwizzleILi3ELi4ELi3EEENS4_18smem_ptr_flag_bitsILi32EEENSS_INS5_IJNSA_ILi8EEENSA_ILi32EEEEEENS5_IJS18_SB_EEEEEEEvNS4_8identityES11_S1C_vS1D_EENS_8epilogue10collective6detail29Sm90TmaWarpSpecializedAdapterINS1G_15DefaultEpilogueISI_SJ_SJ_NS1F_6thread17LinearCombinationISI_Li1EffLNS1K_9ScaleType4KindE0ELNS_15FloatRoundStyleE2ESI_EENS1_15EpilogueDefaultEEEEEvvEEEEvNT_6ParamsE,@"STO_CUDA_ENTRY STV_DEFAULT"
_ZN7cutlass13device_kernelINS_4gemm6kernel13GemmUniversalIN4cute5tupleIJiiiiEEENS1_10collective13CollectiveMmaINS1_34MainloopSm90TmaGmmaWarpSpecializedILi3ENS5_IJNS4_1CILi1EEESB_SB_EEENS1_35KernelTmaWarpSpecializedCooperativeEEENS5_IJNSA_ILi128EEESF_NSA_ILi64EEEEEENS_10tfloat32_tENS5_IJlSB_lEEESI_SJ_NS4_8TiledMMAINS4_8MMA_AtomIJNS4_4SM904GMMA30MMA_64x128x8_F32TF32TF32_SS_TNILNSN_7ScaleInE1ELSP_1EEEEEENS4_6LayoutINS5_IJNSA_ILi2EEESB_SB_EEENS5_IJSB_NSA_ILi0EEESV_EEEEENS5_IJNS4_10UnderscoreESY_SY_EEEEENS4_13SM90_TMA_LOADENS4_14ComposedLayoutINS4_7SwizzleILi3ELi4ELi3EEENS4_18smem_ptr_flag_bitsILi32EEENSS_INS5_IJNSA_ILi8EEENSA_ILi32EEEEEENS5_IJS18_SB_EEEEEEEvNS4_8identityES11_S1C_vS1D_EENS_8epilogue10collective6detail29Sm90TmaWarpSpecializedAdapterINS1G_15DefaultEpilogueISI_SJ_SJ_NS1F_6thread17LinearCombinationISI_Li1EffLNS1K_9ScaleType4KindE0ELNS_15FloatRoundStyleE2ESI_EENS1_15EpilogueDefaultEEEEEvvEEEEvNT_6ParamsE:
[----:B------:R-:W0:Y:S01]  /*0000*/  LDC R1, c[0x0][0x28] ;  /* 0x00000a00ff017b82 */ /* 0x000e220000000800 */
[----:B------:R-:W1:Y:S01]  /*0010*/  S2R R3, SR_TID.X ;  /* 0x0000000000037919 */ /* 0x000e620000002100 */
[----:B------:R-:W-:Y:S01]  /*0020*/  ELECT P0, URZ, PT ;  /* 0x00000000003f782f */ /* 0x000fe20003800000 */
[----:B------:R-:W-:Y:S01]  /*0030*/  BSSY B0, `(.L_x_0) ;  /* 0x000000f000007945 */ /* 0x000fe20003800000 */
[--C-:B-1----:R-:W-:Y:S02]  /*0040*/  SHF.R.U32.HI R0, RZ, 0x5, R3.reuse ;  /* 0x00000005ff007819 */ /* 0x102fe40000011603 */
[----:B------:R-:W-:-:S03]  /*0050*/  SHF.R.U32.HI R14, RZ, 0x7, R3 ;  /* 0x00000007ff0e7819 */ /* 0x000fc60000011603 */
[----:B------:R-:W1:Y:S04]  /*0060*/  SHFL.IDX PT, R4, R0, RZ, 0x1f ;  /* 0x00001fff00047589 */ /* 0x000e6800000e0000 */
[----:B------:R2:W3:Y:S01]  /*0070*/  SHFL.IDX PT, R10, R14, RZ, 0x1f ;  /* 0x00001fff0e0a7589 */ /* 0x0004e200000e0000 */
[----:B-1----:R-:W-:-:S13]  /*0080*/  ISETP.NE.OR P0, PT, R4, RZ, !P0 ;  /* 0x000000ff0400720c */ /* 0x002fda0004705670 */
[----:B0-23--:R-:W-:Y:S05]  /*0090*/  @P0 BRA `(.L_x_1) ;  /* 0x0000000000200947 */ /* 0x00dfea0003800000 */
[----:B------:R-:W-:Y:S02]  /*00a0*/  ULDC.64 UR4, c[0x0][0x198] ;  /* 0x0000660000047ab9 */ /* 0x000fe40000000a00 */
[----:B------:R-:W-:Y:S02]  /*00b0*/  UIADD3 UR6, UP0, UR4, 0xf0, URZ ;  /* 0x000000f004067890 */ /* 0x000fe4000ff1e03f */
[----:B------:R-:W-:Y:S02]  /*00c0*/  UIADD3 UR4, UP1, UR4, 0x1f0, URZ ;  /* 0x000001f004047890 */ /* 0x000fe4000ff3e03f */
[----:B------:R-:W-:Y:S02]  /*00d0*/  UIADD3.X UR7, URZ, UR5, URZ, UP0, !UPT ;  /* 0x000000053f077290 */ /* 0x000fe400087fe43f */
[----:B------:R-:W-:-:S07]  /*00e0*/  UIADD3.X UR5, URZ, UR5, URZ, UP1, !UPT ;  /* 0x000000053f057290 */ /* 0x000fce0008ffe43f */
[----:B------:R0:W-:Y:S02]  /*00f0*/  UTMACCTL.PF [UR6] ;  /* 0x00000000060079b9 */ /* 0x0001e40008040000 */
[----:B------:R0:W-:Y:S02]  /*0100*/  UTMACCTL.PF [UR4] ;  /* 0x00000000040079b9 */ /* 0x0001e40008040000 */
[----:B0-----:R-:W-:Y:S01]  /*0110*/  NOP ;  /* 0x0000000000007918 */ /* 0x001fe20000000000 */
.L_x_1:
[----:B------:R-:W-:Y:S05]  /*0120*/  BSYNC B0 ;  /* 0x0000000000007941 */ /* 0x000fea0003800000 */
.L_x_0:
[----:B------:R-:W0:Y:S02]  /*0130*/  SHFL.IDX PT, R2, R0, RZ, 0x1f ;  /* 0x00001fff00027589 */ /* 0x000e2400000e0000 */
[----:B0-----:R-:W-:-:S13]  /*0140*/  ISETP.NE.AND P0, PT, R2, RZ, PT ;  /* 0x000000ff0200720c */ /* 0x001fda0003f05270 */
[----:B------:R-:W-:Y:S05]  /*0150*/  @P0 BRA `(.L_x_2) ;  /* 0x0000000000500947 */ /* 0x000fea0003800000 */
[----:B------:R-:W0:Y:S01]  /*0160*/  S2UR UR8, SR_CgaCtaId ;  /* 0x00000000000879c3 */ /* 0x000e220000008800 */
[----:B------:R-:W-:Y:S01]  /*0170*/  UMOV UR4, 0x400 ;  /* 0x0000040000047882 */ /* 0x000fe20000000000 */
[----:B------:R-:W-:Y:S01]  /*0180*/  UMOV UR5, 0x1 ;  /* 0x0000000100057882 */ /* 0x000fe20000000000 */
[----:B------:R-:W-:Y:S01]  /*0190*/  UMOV UR6, 0x100 ;  /* 0x0000010000067882 */ /* 0x000fe20000000000 */
[----:B------:R-:W-:Y:S01]  /*01a0*/  ELECT P0, URZ, PT ;  /* 0x00000000003f782f */ /* 0x000fe20003800000 */
[----:B------:R-:W-:-:S04]  /*01b0*/  UIADD3 UR6, -UR6, 0x100000, URZ ;  /* 0x0010000006067890 */ /* 0x000fc8000fffe13f */
[----:B------:R-:W-:Y:S02]  /*01c0*/  USHF.L.U32 UR7, UR6, 0xb, URZ ;  /* 0x0000000b06077899 */ /* 0x000fe4000800063f */
[----:B------:R-:W-:Y:S02]  /*01d0*/  USHF.L.U32 UR6, UR6, 0x1, URZ ;  /* 0x0000000106067899 */ /* 0x000fe4000800063f */
[----:B0-----:R-:W-:Y:S02]  /*01e0*/  ULEA UR8, UR8, UR4, 0x18 ;  /* 0x0000000408087291 */ /* 0x001fe4000f8ec03f */
[----:B------:R-:W-:-:S04]  /*01f0*/  UIADD3 UR4, -UR5, 0x100000, URZ ;  /* 0x0010000005047890 */ /* 0x000fc8000fffe13f */
[----:B------:R-:W-:Y:S02]  /*0200*/  USHF.L.U32 UR5, UR4, 0xb, URZ ;  /* 0x0000000b04057899 */ /* 0x000fe4000800063f */
[----:B------:R-:W-:Y:S01]  /*0210*/  USHF.L.U32 UR4, UR4, 0x1, URZ ;  /* 0x0000000104047899 */ /* 0x000fe2000800063f */
[----:B------:R-:W0:Y:S11]  /*0220*/  FENCE.VIEW.ASYNC.S ;  /* 0x00000000000073c6 */ /* 0x000e360000000000 */
[----:B0-----:R0:W1:Y:S01]  /*0230*/  SYNCS.EXCH.64 URZ, [UR8], UR4 ;  /* 0x00000004083f75b2 */ /* 0x0010620008000100 */
[----:B------:R0:W2:Y:S01]  /*0240*/  SYNCS.EXCH.64 URZ, [UR8+0x18], UR6 ;  /* 0x00001806083f75b2 */ /* 0x0000a20008000100 */
[----:B------:R0:W3:Y:S01]  /*0250*/  SYNCS.EXCH.64 URZ, [UR8+0x8], UR4 ;  /* 0x00000804083f75b2 */ /* 0x0000e20008000100 */
[----:B------:R0:W4:Y:S01]  /*0260*/  SYNCS.EXCH.64 URZ, [UR8+0x20], UR6 ;  /* 0x00002006083f75b2 */ /* 0x0001220008000100 */
[----:B------:R0:W0:Y:S01]  /*0270*/  SYNCS.EXCH.64 URZ, [UR8+0x10], UR4 ;  /* 0x00001004083f75b2 */ /* 0x0000220008000100 */
[----:B------:R0:W0:Y:S01]  /*0280*/  SYNCS.EXCH.64 URZ, [UR8+0x28], UR6 ;  /* 0x00002806083f75b2 */ /* 0x0000220008000100 */
[----:B------:R-:W-:Y:S01]  /*0290*/  NOP ;  /* 0x0000000000007918 */ /* 0x000fe20000000000 */
.L_x_2:
[----:B------:R-:W5:Y:S01]  /*02a0*/  SHFL.IDX PT, R0, R0, RZ, 0x1f ;  /* 0x00001fff00007589 */ /* 0x000f6200000e0000 */
[----:B------:R-:W-:Y:S01]  /*02b0*/  ELECT P0, URZ, PT ;  /* 0x00000000003f782f */ /* 0x000fe20003800000 */
[----:B------:R-:W1:Y:S01]  /*02c0*/  LDC R2, c[0x0][0x65c] ;  /* 0x00019700ff027b82 */ /* 0x000e620000000800 */
[----:B------:R-:W-:Y:S01]  /*02d0*/  SHF.R.S32.HI R7, RZ, 0x1f, R4 ;  /* 0x0000001fff077819 */ /* 0x000fe20000011404 */
[----:B------:R-:W2:Y:S01]  /*02e0*/  S2R R5, SR_CTAID.Y ;  /* 0x0000000000057919 */ /* 0x000ea20000002600 */
[----:B0-----:R-:W-:Y:S01]  /*02f0*/  UMOV UR4, 0x20 ;  /* 0x0000002000047882 */ /* 0x001fe20000000000 */
[----:B------:R-:W-:Y:S01]  /*0300*/  NOP ;  /* 0x0000000000007918 */ /* 0x000fe20000000000 */
[----:B------:R-:W-:Y:S01]  /*0310*/  LEA.HI R7, R7, R4, RZ, 0x2 ;  /* 0x0000000407077211 */ /* 0x000fe200078f10ff */
[----:B------:R-:W0:Y:S01]  /*0320*/  S2R R6, SR_CTAID.X ;  /* 0x0000000000067919 */ /* 0x000e220000002500 */
[----:B------:R-:W-:Y:S01]  /*0330*/  ISETP.NE.AND P2, PT, R10, RZ, PT ;  /* 0x000000ff0a00720c */ /* 0x000fe20003f45270 */
[----:B------:R-:W-:Y:S01]  /*0340*/  NOP ;  /* 0x0000000000007918 */ /* 0x000fe20000000000 */
[----:B------:R-:W-:-:S02]  /*0350*/  LOP3.LUT R7, R7, 0xfffffffc, RZ, 0xc0, !PT ;  /* 0xfffffffc07077812 */ /* 0x000fc400078ec0ff */
[----:B-----5:R-:W-:Y:S02]  /*0360*/  ISETP.NE.OR P0, PT, R0, RZ, !P0 ;  /* 0x000000ff0000720c */ /* 0x020fe40004705670 */
[----:B-1----:R-:W-:-:S04]  /*0370*/  ISETP.NE.AND P3, PT, R2, 0x1, PT ;  /* 0x000000010200780c */ /* 0x002fc80003f65270 */
[----:B------:R-:W-:Y:S01]  /*0380*/  P2R R0, PR, RZ, 0x8 ;  /* 0x00000008ff007803 */ /* 0x000fe20000000000 */
[----:B------:R-:W-:Y:S01]  /*0390*/  IMAD.IADD R0, R4, 0x1, -R7 ;  /* 0x0000000104007824 */ /* 0x000fe200078e0a07 */
[----:B------:R-:W-:Y:S01]  /*03a0*/  LOP3.LUT R4, R3, 0x7f, RZ, 0xc0, !PT ;  /* 0x0000007f03047812 */ /* 0x000fe200078ec0ff */
[----:B------:R-:W-:-:S03]  /*03b0*/  IMAD.MOV.U32 R7, RZ, RZ, RZ ;  /* 0x000000ffff077224 */ /* 0x000fc600078e00ff */
[----:B------:R-:W-:Y:S01]  /*03c0*/  ISETP.NE.AND P1, PT, R0, 0x3, PT ;  /* 0x000000030000780c */ /* 0x000fe20003f25270 */
[----:B------:R-:W-:Y:S01]  /*03d0*/  VOTEU.ALL UP0, P0 ;  /* 0x00000000003f7886 */ /* 0x000fe20000000000 */
[----:B------:R-:W-:Y:S01]  /*03e0*/  VOTEU.ALL UP1, P0 ;  /* 0x00000000003f7886 */ /* 0x000fe20000020000 */
[----:B------:R-:W0:Y:S01]  /*03f0*/  @P3 LDC R17, c[0x0][0x10] ;  /* 0x00000400ff113b82 */ /* 0x000e220000000800 */
[----:B--2---:R-:W-:Y:S02]  /*0400*/  @P3 IMAD.MOV.U32 R8, RZ, RZ, R5 ;  /* 0x000000ffff083224 */ /* 0x004fe400078e0005 */
[----:B------:R-:W-:Y:S01]  /*0410*/  @!UP0 UMOV UR6, 0x400 ;  /* 0x0000040000068882 */ /* 0x000fe20000000000 */
[----:B------:R-:W-:-:S04]  /*0420*/  @!UP0 UIADD3 UR4, -UR4, 0x100000, URZ ;  /* 0x0010000004048890 */ /* 0x000fc8000fffe13f */
[----:B------:R-:W-:Y:S02]  /*0430*/  @!UP0 USHF.L.U32 UR5, UR4, 0xb, URZ ;  /* 0x0000000b04058899 */ /* 0x000fe4000800063f */
[----:B------:R-:W-:Y:S01]  /*0440*/  @!UP0 USHF.L.U32 UR4, UR4, 0x1, URZ ;  /* 0x0000000104048899 */ /* 0x000fe2000800063f */
[----:B------:R-:W-:Y:S01]  /*0450*/  @P3 IMAD.MOV.U32 R9, RZ, RZ, RZ ;  /* 0x000000ffff093224 */ /* 0x000fe200078e00ff */
[----:B------:R-:W1:Y:S08]  /*0460*/  @!UP0 S2UR UR7, SR_CgaCtaId ;  /* 0x00000000000789c3 */ /* 0x000e700000008800 */
[----:B------:R-:W2:Y:S01]  /*0470*/  @!P3 LDC R11, c[0x0][0xc] ;  /* 0x00000300ff0bbb82 */ /* 0x000ea20000000800 */
[----:B0-----:R-:W-:Y:S01]  /*0480*/  @P3 IMAD.WIDE.U32 R16, R6, R17, R8 ;  /* 0x0000001106103225 */ /* 0x001fe200078e0008 */
[----:B-1----:R-:W-:Y:S01]  /*0490*/  @!UP0 ULEA UR8, UR7, UR6, 0x18 ;  /* 0x0000000607088291 */ /* 0x002fe2000f8ec03f */
[----:B------:R-:W-:-:S02]  /*04a0*/  VOTEU.ALL UP0, P0 ;  /* 0x00000000003f7886 */ /* 0x000fc40000000000 */
[----:B------:R-:W-:Y:S01]  /*04b0*/  ULDC UR6, c[0x0][0xc] ;  /* 0x0000030000067ab9 */ /* 0x000fe20000000800 */
[----:B------:R-:W-:Y:S01]  /*04c0*/  ISETP.EQ.OR P0, PT, R0, RZ, !P1 ;  /* 0x000000ff0000720c */ /* 0x000fe20004f02670 */
[----:B------:R-:W-:-:S03]  /*04d0*/  ULDC UR7, c[0x0][0x10] ;  /* 0x0000040000077ab9 */ /* 0x000fc60000000800 */
[C---:B------:R-:W-:Y:S01]  /*04e0*/  ISETP.EQ.AND P0, PT, R10.reuse, RZ, P0 ;  /* 0x000000ff0a00720c */ /* 0x040fe20000702270 */
[----:B------:R-:W-:Y:S02]  /*04f0*/  VIADD R10, R10, 0xffffffff ;  /* 0xffffffff0a0a7836 */ /* 0x000fe40000000000 */
[----:B--2---:R-:W-:Y:S01]  /*0500*/  @!P3 IMAD.WIDE.U32 R8, R11, R5, R6 ;  /* 0x000000050b08b225 */ /* 0x004fe200078e0006 */
[----:B------:R-:W0:Y:S02]  /*0510*/  FENCE.VIEW.ASYNC.S ;  /* 0x00000000000073c6 */ /* 0x000e240000000000 */
[----:B0-----:R-:W3:Y:S01]  /*0520*/  @!UP0 SYNCS.EXCH.64 URZ, [UR8+0x40], UR4 ;  /* 0x00004004083f85b2 */ /* 0x001ee20008000100 */
[----:B------:R-:W-:Y:S01]  /*0530*/  SEL R18, RZ, 0x1, !P0 ;  /* 0x00000001ff127807 */ /* 0x000fe20004000000 */
[----:B------:R-:W-:Y:S01]  /*0540*/  @P3 IMAD.MOV.U32 R11, RZ, RZ, RZ ;  /* 0x000000ffff0b3224 */ /* 0x000fe200078e00ff */
[----:B------:R-:W-:Y:S01]  /*0550*/  ISETP.GE.U32.AND P1, PT, R10, 0x2, PT ;  /* 0x000000020a00780c */ /* 0x000fe20003f26070 */
[----:B------:R-:W-:-:S02]  /*0560*/  @!P3 IMAD.MOV.U32 R16, RZ, RZ, R8 ;  /* 0x000000ffff10b224 */ /* 0x000fc400078e0008 */
[----:B------:R-:W-:Y:S01]  /*0570*/  @P3 IMAD.IADD R17, R17, 0x1, R11 ;  /* 0x0000000111113824 */ /* 0x000fe200078e020b */
[----:B------:R-:W-:Y:S01]  /*0580*/  SEL R18, R18, 0x2, P1 ;  /* 0x0000000212127807 */ /* 0x000fe20000800000 */
[----:B------:R-:W-:Y:S01]  /*0590*/  @!P3 IMAD.MOV.U32 R17, RZ, RZ, R9 ;  /* 0x000000ffff11b224 */ /* 0x000fe200078e0009 */
[----:B------:R0:W3:Y:S01]  /*05a0*/  @!UP1 SYNCS.EXCH.64 URZ, [UR8+0x48], UR4 ;  /* 0x00004804083f95b2 */ /* 0x0000e20008000100 */
[----:B------:R-:W-:Y:S01]  /*05b0*/  NOP ;  /* 0x0000000000007918 */ /* 0x000fe20000000000 */
[----:B0-----:R-:W-:-:S03]  /*05c0*/  UIMAD.WIDE.U32 UR4, UR6, UR7, URZ ;  /* 0x00000007060472a5 */ /* 0x001fc6000f8e003f */
[----:B------:R-:W-:Y:S02]  /*05d0*/  ULDC UR6, c[0x0][0x14] ;  /* 0x0000050000067ab9 */ /* 0x000fe40000000800 */
[----:B------:R-:W-:Y:S02]  /*05e0*/  UIMAD.WIDE.U32 UR38, UR4, UR6, URZ ;  /* 0x00000006042672a5 */ /* 0x000fe4000f8e003f */
[----:B------:R-:W-:-:S04]  /*05f0*/  UIMAD UR41, UR5, UR6, URZ ;  /* 0x00000006052972a4 */ /* 0x000fc8000f8e023f */
[----:B------:R-:W-:Y:S01]  /*0600*/  UIADD3 UR41, UR39, UR41, URZ ;  /* 0x0000002927297290 */ /* 0x000fe2000fffe03f */
[----:B---34-:R-:W-:Y:S06]  /*0610*/  BAR.SYNC.DEFER_BLOCKING 0x0 ;  /* 0x0000000000007b1d */ /* 0x018fec0000010000 */
[----:B------:R-:W-:Y:S05]  /*0620*/  @!P2 BRA `(.L_x_3) ;  /* 0x000000600084a947 */ /* 0x000fea0003800000 */
[----:B------:R-:W-:-:S13]  /*0630*/  ISETP.GT.U32.AND P0, PT, R10, 0x1, PT ;  /* 0x000000010a00780c */ /* 0x000fda0003f04070 */
[----:B------:R-:W-:Y:S05]  /*0640*/  @P0 EXIT ;  /* 0x000000000000094d */ /* 0x000fea0003800000 */
[----:B------:R-:W-:Y:S01]  /*0650*/  ULDC.64 UR4, c[0x0][0x650] ;  /* 0x0001940000047ab9 */ /* 0x000fe20000000a00 */
[----:B------:R-:W-:Y:S01]  /*0660*/  PRMT R0, RZ, 0x7610, R0 ;  /* 0x00007610ff007816 */ /* 0x000fe20000000000 */
[----:B------:R-:W-:Y:S01]  /*0670*/  IMAD.MOV.U32 R101, RZ, RZ, -0x1 ;  /* 0xffffffffff657424 */ /* 0x000fe200078e00ff */
[----:B------:R-:W-:Y:S01]  /*0680*/  ISETP.GE.U32.AND P0, PT, R16, UR4, PT ;  /* 0x0000000410007c0c */ /* 0x000fe2000bf06070 */
[----:B------:R-:W-:Y:S02]  /*0690*/  IMAD.MOV.U32 R100, RZ, RZ, -0x1 ;  /* 0xffffffffff647424 */ /* 0x000fe400078e00ff */
[----:B------:R-:W-:Y:S01]  /*06a0*/  IMAD.MOV.U32 R99, RZ, RZ, -0x1 ;  /* 0xffffffffff637424 */ /* 0x000fe200078e00ff */
[----:B------:R-:W-:-:S13]  /*06b0*/  ISETP.GE.U32.AND.EX P0, PT, R17, UR5, PT, P0 ;  /* 0x0000000511007c0c */ /* 0x000fda000bf06100 */
[----:B------:R-:W-:Y:S05]  /*06c0*/  @P0 BRA `(.L_x_4) ;  /* 0x0000000400540947 */ /* 0x000fea0003800000 */
[----:B------:R-:W0:Y:S01]  /*06d0*/  LDC.64 R20, c[0x0][0x628] ;  /* 0x00018a00ff147b82 */ /* 0x000e220000000a00 */
[----:B------:R-:W-:Y:S02]  /*06e0*/  IMAD.MOV.U32 R8, RZ, RZ, R16 ;  /* 0x000000ffff087224 */ /* 0x000fe400078e0010 */
[----:B------:R-:W-:-:S05]  /*06f0*/  IMAD.MOV.U32 R9, RZ, RZ, R17 ;  /* 0x000000ffff097224 */ /* 0x000fca00078e0011 */
[----:B------:R-:W1:Y:S08]  /*0700*/  LDC R0, c[0x0][0x630] ;  /* 0x00018c00ff007b82 */ /* 0x000e700000000800 */
[----:B------:R-:W2:Y:S01]  /*0710*/  LDC.64 R22, c[0x0][0x620] ;  /* 0x00018800ff167b82 */ /* 0x000ea20000000a00 */
[----:B0-----:R-:W-:-:S04]  /*0720*/  ISETP.NE.U32.AND P0, PT, R20, RZ, PT ;  /* 0x000000ff1400720c */ /* 0x001fc80003f05070 */
[----:B------:R-:W-:-:S13]  /*0730*/  ISETP.NE.AND.EX P0, PT, R21, RZ, PT, P0 ;  /* 0x000000ff1500720c */ /* 0x000fda0003f05300 */
[----:B-12---:R-:W-:Y:S05]  /*0740*/  @!P0 BRA `(.L_x_5) ;  /* 0x0000000000288947 */ /* 0x006fea0003800000 */
[----:B------:R-:W0:Y:S02]  /*0750*/  LDC R13, c[0x0][0x634] ;  /* 0x00018d00ff0d7b82 */ /* 0x000e240000000800 */
[----:B0-----:R-:W-:-:S05]  /*0760*/  IADD3 R13, P0, R16, R13, RZ ;  /* 0x0000000d100d7210 */ /* 0x001fca0007f1e0ff */
[----:B------:R-:W-:-:S04]  /*0770*/  IMAD.X R15, RZ, RZ, R17, P0 ;  /* 0x000000ffff0f7224 */ /* 0x000fc800000e0611 */
[----:B------:R-:W-:-:S04]  /*0780*/  IMAD.WIDE.U32 R8, R15, R20, RZ ;  /* 0x000000140f087225 */ /* 0x000fc800078e00ff */
[----:B------:R-:W-:-:S04]  /*0790*/  IMAD.WIDE.U32 R10, P0, R13, R21, R8 ;  /* 0x000000150d0a7225 */ /* 0x000fc80007800008 */
[----:B------:R-:W-:-:S04]  /*07a0*/  IMAD.WIDE.U32 R8, R13, R20, RZ ;  /* 0x000000140d087225 */ /* 0x000fc800078e00ff */
[----:B------:R-:W-:Y:S01]  /*07b0*/  IMAD.X R13, RZ, RZ, RZ, P0 ;  /* 0x000000ffff0d7224 */ /* 0x000fe200000e06ff */
[----:B------:R-:W-:Y:S01]  /*07c0*/  IADD3 RZ, P0, R9, R10, RZ ;  /* 0x0000000a09ff7210 */ /* 0x000fe20007f1e0ff */
[----:B------:R-:W-:-:S04]  /*07d0*/  IMAD.MOV.U32 R12, RZ, RZ, R11 ;  /* 0x000000ffff0c7224 */ /* 0x000fc800078e000b */
[----:B------:R-:W-:-:S08]  /*07e0*/  IMAD.WIDE.U32.X R8, R15, R21, R12, P0 ;  /* 0x000000150f087225 */ /* 0x000fd000000e040c */
.L_x_5:
[-CC-:B------:R-:W-:Y:S01]  /*07f0*/  SHF.R.U64 R99, R8, R0.reuse, R9.reuse ;  /* 0x0000000008637219 */ /* 0x180fe20000001209 */
[----:B------:R-:W0:Y:S01]  /*0800*/  LDC R12, c[0x0][0x618] ;  /* 0x00018600ff0c7b82 */ /* 0x000e220000000800 */
[----:B------:R-:W-:Y:S01]  /*0810*/  SHF.R.U32.HI R7, RZ, R0, R9 ;  /* 0x00000000ff077219 */ /* 0x000fe20000011609 */
[----:B------:R-:W-:Y:S01]  /*0820*/  ULDC UR4, c[0x0][0x150] ;  /* 0x0000540000047ab9 */ /* 0x000fe20000000800 */
[----:B------:R-:W-:Y:S02]  /*0830*/  IADD3 R11, P0, RZ, -R99, RZ ;  /* 0x80000063ff0b7210 */ /* 0x000fe40007f1e0ff */
[----:B------:R-:W-:-:S03]  /*0840*/  I2FP.F32.U32 R0, R6 ;  /* 0x0000000600007245 */ /* 0x000fc60000201000 */
[----:B------:R-:W1:Y:S01]  /*0850*/  LDC.64 R30, c[0x0][0x640] ;  /* 0x00019000ff1e7b82 */ /* 0x000e620000000a00 */
[----:B------:R-:W-:Y:S02]  /*0860*/  IMAD.X R13, RZ, RZ, ~R7, P0 ;  /* 0x000000ffff0d7224 */ /* 0x000fe400000e0e07 */
[----:B------:R-:W-:Y:S01]  /*0870*/  FMUL R0, R0, UR4 ;  /* 0x0000000400007c20 */ /* 0x000fe20008400000 */
[----:B------:R-:W-:Y:S01]  /*0880*/  IMAD.WIDE.U32 R8, R11, R22, R16 ;  /* 0x000000160b087225 */ /* 0x000fe200078e0010 */
[----:B------:R-:W-:-:S03]  /*0890*/  ULDC UR4, c[0x0][0x154] ;  /* 0x0000550000047ab9 */ /* 0x000fc60000000800 */
[----:B------:R-:W-:Y:S01]  /*08a0*/  IMAD R10, R13, R22, RZ ;  /* 0x000000160d0a7224 */ /* 0x000fe200078e02ff */
[----:B------:R-:W2:Y:S01]  /*08b0*/  LDC R7, c[0x0][0x144] ;  /* 0x00005100ff077b82 */ /* 0x000ea20000000800 */
[----:B------:R-:W3:Y:S02]  /*08c0*/  F2I.U32.TRUNC.NTZ R0, R0 ;  /* 0x0000000000007305 */ /* 0x000ee4000020f000 */
[----:B------:R-:W-:-:S04]  /*08d0*/  IMAD R11, R11, R23, R10 ;  /* 0x000000170b0b7224 */ /* 0x000fc800078e020a */
[----:B------:R-:W-:Y:S01]  /*08e0*/  IMAD.IADD R9, R9, 0x1, R11 ;  /* 0x0000000109097824 */ /* 0x000fe200078e020b */
[----:B------:R-:W4:Y:S01]  /*08f0*/  LDC R24, c[0x0][0x608] ;  /* 0x00018200ff187b82 */ /* 0x000f220000000800 */
[----:B------:R-:W-:-:S03]  /*0900*/  IMAD.MOV.U32 R11, RZ, RZ, -0x1 ;  /* 0xffffffffff0b7424 */ /* 0x000fc600078e00ff */
[-CC-:B0-----:R-:W-:Y:S02]  /*0910*/  SHF.R.U64 R22, R8, R12.reuse, R9.reuse ;  /* 0x0000000c08167219 */ /* 0x181fe40000001209 */
[----:B------:R-:W-:Y:S02]  /*0920*/  I2FP.F32.U32 R8, R5 ;  /* 0x0000000500087245 */ /* 0x000fe40000201000 */
[----:B------:R-:W0:Y:S01]  /*0930*/  LDC R28, c[0x0][0x658] ;  /* 0x00019600ff1c7b82 */ /* 0x000e220000000800 */
[----:B-1----:R-:W-:Y:S01]  /*0940*/  ISETP.NE.U32.AND P0, PT, R30, RZ, PT ;  /* 0x000000ff1e00720c */ /* 0x002fe20003f05070 */
[----:B---3--:R-:W-:Y:S02]  /*0950*/  IMAD.MOV R10, RZ, RZ, -R0 ;  /* 0x000000ffff0a7224 */ /* 0x008fe400078e0a00 */
[----:B------:R-:W-:Y:S01]  /*0960*/  FMUL R8, R8, UR4 ;  /* 0x0000000408087c20 */ /* 0x000fe20008400000 */
[----:B------:R-:W-:Y:S02]  /*0970*/  SHF.R.U32.HI R9, RZ, R12, R9 ;  /* 0x0000000cff097219 */ /* 0x000fe40000011609 */
[----:B------:R-:W-:Y:S01]  /*0980*/  ISETP.NE.AND.EX P0, PT, R31, RZ, PT, P0 ;  /* 0x000000ff1f00720c */ /* 0x000fe20003f05300 */
[----:B------:R1:W3:Y:S01]  /*0990*/  F2I.U32.TRUNC.NTZ R15, R8 ;  /* 0x00000008000f7305 */ /* 0x0002e2000020f000 */
[----:B------:R-:W1:Y:S01]  /*09a0*/  LDC R20, c[0x0][0x148] ;  /* 0x00005200ff147b82 */ /* 0x000e620000000800 */
[----:B--2---:R-:W-:-:S07]  /*09b0*/  IMAD R0, R7, R10, R6 ;  /* 0x0000000a07007224 */ /* 0x004fce00078e0206 */
[----:B------:R-:W2:Y:S01]  /*09c0*/  LDC R26, c[0x0][0x600] ;  /* 0x00018000ff1a7b82 */ /* 0x000ea20000000800 */
[-CC-:B----4-:R-:W-:Y:S02]  /*09d0*/  SHF.R.U64 R32, R22, R24.reuse, R9.reuse ;  /* 0x0000001816207219 */ /* 0x190fe40000001209 */
[----:B------:R-:W-:Y:S01]  /*09e0*/  SHF.R.U32.HI R7, RZ, R24, R9 ;  /* 0x00000018ff077219 */ /* 0x000fe20000011609 */
[----:B------:R-:W-:-:S04]  /*09f0*/  IMAD.MOV.U32 R9, RZ, RZ, 0x1 ;  /* 0x00000001ff097424 */ /* 0x000fc800078e00ff */
[----:B------:R-:W4:Y:S01]  /*0a00*/  LDC R21, c[0x0][0x648] ;  /* 0x00019200ff157b82 */ /* 0x000f220000000800 */
[-C--:B0-----:R-:W-:Y:S02]  /*0a10*/  SHF.L.U32 R6, R11, R28.reuse, RZ ;  /* 0x0000001c0b067219 */ /* 0x081fe400000006ff */
[--C-:B------:R-:W-:Y:S02]  /*0a20*/  SHF.R.U64 R24, R32, R28, R7.reuse ;  /* 0x0000001c20187219 */ /* 0x100fe40000001207 */
[----:B------:R-:W-:Y:S02]  /*0a30*/  LOP3.LUT R13, RZ, R6, RZ, 0x33, !PT ;  /* 0x00000006ff0d7212 */ /* 0x000fe400078e33ff */
[-C--:B------:R-:W-:Y:S01]  /*0a40*/  SHF.R.U32.HI R7, RZ, R28.reuse, R7 ;  /* 0x0000001cff077219 */ /* 0x080fe20000011607 */
[----:B------:R-:W0:Y:S01]  /*0a50*/  LDC R23, c[0x0][0x638] ;  /* 0x00018e00ff177b82 */ /* 0x000e220000000800 */
[----:B------:R-:W-:Y:S01]  /*0a60*/  SHF.L.U32 R12, R9, R28, RZ ;  /* 0x0000001c090c7219 */ /* 0x000fe200000006ff */
[----:B------:R-:W-:-:S06]  /*0a70*/  IMAD.MOV.U32 R6, RZ, RZ, R24 ;  /* 0x000000ffff067224 */ /* 0x000fcc00078e0018 */
[----:B------:R-:W0:Y:S01]  /*0a80*/  LDC R101, c[0x0][0x610] ;  /* 0x00018400ff657b82 */ /* 0x000e220000000800 */
[----:B-1-3--:R-:W-:Y:S05]  /*0a90*/  @!P0 BRA `(.L_x_6) ;  /* 0x0000000000288947 */ /* 0x00afea0003800000 */
[----:B------:R-:W1:Y:S02]  /*0aa0*/  LDC R11, c[0x0][0x64c] ;  /* 0x00019300ff0b7b82 */ /* 0x000e640000000800 */
[----:B-1----:R-:W-:-:S05]  /*0ab0*/  IADD3 R11, P0, R24, R11, RZ ;  /* 0x0000000b180b7210 */ /* 0x002fca0007f1e0ff */
        /* <DEDUP_REMOVED lines=8> */
.L_x_6:
[----:B----4-:R-:W-:Y:S01]  /*0b40*/  SHF.R.U64 R6, R6, R21, R7 ;  /* 0x0000001506067219 */ /* 0x010fe20000001207 */
[----:B--2---:R-:W-:Y:S01]  /*0b50*/  VIADD R7, R26, 0xffffffff ;  /* 0xffffffff1a077836 */ /* 0x004fe20000000000 */
[----:B------:R-:W-:Y:S01]  /*0b60*/  LOP3.LUT R13, R32, R13, RZ, 0xc0, !PT ;  /* 0x0000000d200d7212 */ /* 0x000fe200078ec0ff */
[----:B------:R-:W-:Y:S02]  /*0b70*/  IMAD.MOV R15, RZ, RZ, -R15 ;  /* 0x000000ffff0f7224 */ /* 0x000fe400078e0a0f */
[----:B------:R-:W-:Y:S02]  /*0b80*/  IMAD.MOV R8, RZ, RZ, -R6 ;  /* 0x000000ffff087224 */ /* 0x000fe400078e0a06 */
[----:B------:R-:W-:Y:S01]  /*0b90*/  IMAD R13, R12, R6, R13 ;  /* 0x000000060c0d7224 */ /* 0x000fe200078e020d */
[----:B------:R-:W-:Y:S01]  /*0ba0*/  LOP3.LUT R6, R22, R7, RZ, 0xc0, !PT ;  /* 0x0000000716067212 */ /* 0x000fe200078ec0ff */
[----:B------:R-:W-:Y:S02]  /*0bb0*/  @P3 IMAD R0, R20, R15, R5 ;  /* 0x0000000f14003224 */ /* 0x000fe400078e0205 */
[----:B0-----:R-:W-:-:S02]  /*0bc0*/  IMAD R5, R8, R23, R24 ;  /* 0x0000001708057224 */ /* 0x001fc400078e0218 */
[----:B------:R-:W-:Y:S02]  /*0bd0*/  IMAD R101, R13, R101, R0 ;  /* 0x000000650d657224 */ /* 0x000fe400078e0200 */
[----:B------:R-:W-:Y:S02]  /*0be0*/  IMAD R6, R5, R26, R6 ;  /* 0x0000001a05067224 */ /* 0x000fe400078e0206 */
[----:B------:R-:W-:-:S03]  /*0bf0*/  IMAD.MOV.U32 R0, RZ, RZ, 0x1 ;  /* 0x00000001ff007424 */ /* 0x000fc600078e00ff */
[----:B------:R-:W-:Y:S02]  /*0c00*/  SEL R100, R6, R101, !P3 ;  /* 0x0000006506647207 */ /* 0x000fe40005800000 */
[----:B------:R-:W-:-:S07]  /*0c10*/  SEL R101, R101, R6, !P3 ;  /* 0x0000000665657207 */ /* 0x000fce0005800000 */
.L_x_4:
[----:B------:R-:W-:-:S08]  /*0c20*/  NOP ;  /* 0x0000000000007918 */ /* 0x000fd00000000000 */
[----:B------:R-:W0:Y:S02]  /*0c30*/  USETMAXREG.TRY_ALLOC.CTAPOOL UP0, 0xe8 ;  /* 0x000000e8000079c8 */ /* 0x000e240008000600 */
[----:B0-----:R-:W-:-:S13]  /*0c40*/  PLOP3.LUT P0, PT, PT, PT, UP0, 0x80, 0x0 ;  /* 0x000000000000781c */ /* 0x001fda0003f0f008 */
[----:B------:R-:W-:Y:S05]  /*0c50*/  @!P0 BRA `(.L_x_4) ;  /* 0xfffffffc00f08947 */ /* 0x000fea000383ffff */
[----:B------:R-:W-:Y:S01]  /*0c60*/  ULDC.64 UR4, c[0x0][0x598] ;  /* 0x0001660000047ab9 */ /* 0x000fe20000000a00 */
[----:B------:R-:W-:Y:S01]  /*0c70*/  ULDC.64 UR36, c[0x0][0x208] ;  /* 0x0000820000247ab9 */ /* 0x000fe20000000a00 */
[----:B------:R-:W-:-:S04]  /*0c80*/  ISETP.NE.U32.AND P0, PT, RZ, UR4, PT ;  /* 0x00000004ff007c0c */ /* 0x000fc8000bf05070 */
[----:B------:R-:W-:-:S13]  /*0c90*/  ISETP.NE.AND.EX P0, PT, RZ, UR5, PT, P0 ;  /* 0x00000005ff007c0c */ /* 0x000fda000bf05300 */
[----:B------:R-:W-:Y:S05]  /*0ca0*/  @!P0 BRA `(.L_x_7) ;  /* 0x00000000001c8947 */ /* 0x000fea0003800000 */
[----:B------:R-:W0:Y:S02]  /*0cb0*/  LDC.64 R6, c[0x0][0x598] ;  /* 0x00016600ff067b82 */ /* 0x000e240000000a00 */
[----:B0-----:R-:W2:Y:S02]  /*0cc0*/  LDG.E.64 R6, desc[UR36][R6.64] ;  /* 0x0000002406067981 */ /* 0x001ea4000c1e1b00 */
[----:B--2---:R-:W-:-:S04]  /*0cd0*/  ISETP.NE.U32.AND P0, PT, R6, RZ, PT ;  /* 0x000000ff0600720c */ /* 0x004fc80003f05070 */
[----:B------:R-:W-:-:S13]  /*0ce0*/  ISETP.NE.AND.EX P0, PT, R7, RZ, PT, P0 ;  /* 0x000000ff0700720c */ /* 0x000fda0003f05300 */
[----:B------:R-:W-:Y:S05]  /*0cf0*/  @!P0 BRA `(.L_x_7) ;  /* 0x0000000000088947 */ /* 0x000fea0003800000 */
[----:B------:R0:W5:Y:S01]  /*0d00*/  LD.E R19, desc[UR36][R6.64] ;  /* 0x0000002406137980 */ /* 0x000162000c101900 */
[----:B------:R-:W-:Y:S05]  /*0d10*/  BRA `(.L_x_8) ;  /* 0x0000000000247947 */ /* 0x000fea0003800000 */
.L_x_7:
[----:B------:R-:W-:Y:S02]  /*0d20*/  ULDC.64 UR4, c[0x0][0x588] ;  /* 0x0001620000047ab9 */ /* 0x000fe40000000a00 */
[----:B------:R-:W-:-:S04]  /*0d30*/  ISETP.NE.U32.AND P0, PT, RZ, UR4, PT ;  /* 0x00000004ff007c0c */ /* 0x000fc8000bf05070 */
[----:B------:R-:W-:-:S13]  /*0d40*/  ISETP.NE.AND.EX P0, PT, RZ, UR5, PT, P0 ;  /* 0x00000005ff007c0c */ /* 0x000fda000bf05300 */
[----:B------:R-:W-:Y:S05]  /*0d50*/  @!P0 BRA `(.L_x_9) ;  /* 0x00000000000c8947 */ /* 0x000fea0003800000 */
[----:B------:R-:W0:Y:S02]  /*0d60*/  LDC.64 R6, c[0x0][0x588] ;  /* 0x00016200ff067b82 */ /* 0x000e240000000a00 */
[----:B0-----:R1:W5:Y:S01]  /*0d70*/  LDG.E R19, desc[UR36][R6.64] ;  /* 0x0000002406137981 */ /* 0x001362000c1e1900 */
[----:B------:R-:W-:Y:S05]  /*0d80*/  BRA `(.L_x_8) ;  /* 0x0000000000087947 */ /* 0x000fea0003800000 */
.L_x_9:
[----:B------:R-:W-:Y:S02]  /*0d90*/  ULDC UR4, c[0x0][0x580] ;  /* 0x0001600000047ab9 */ /* 0x000fe40000000800 */
[----:B------:R-:W-:-:S07]  /*0da0*/  IMAD.U32 R19, RZ, RZ, UR4 ;  /* 0x00000004ff137e24 */ /* 0x000fce000f8e00ff */
.L_x_8:
[----:B------:R-:W-:Y:S02]  /*0db0*/  ULDC.64 UR4, c[0x0][0x5a0] ;  /* 0x0001680000047ab9 */ /* 0x000fe40000000a00 */
[----:B------:R-:W-:-:S04]  /*0dc0*/  ISETP.NE.U32.AND P0, PT, RZ, UR4, PT ;  /* 0x00000004ff007c0c */ /* 0x000fc8000bf05070 */
[----:B------:R-:W-:-:S13]  /*0dd0*/  ISETP.NE.AND.EX P0, PT, RZ, UR5, PT, P0 ;  /* 0x00000005ff007c0c */ /* 0x000fda000bf05300 */
[----:B------:R-:W-:Y:S05]  /*0de0*/  @!P0 BRA `(.L_x_10) ;  /* 0x00000000001c8947 */ /* 0x000fea0003800000 */
[----:B01----:R-:W0:Y:S02]  /*0df0*/  LDC.64 R6, c[0x0][0x5a0] ;  /* 0x00016800ff067b82 */ /* 0x003e240000000a00 */
[----:B0-----:R-:W2:Y:S02]  /*0e00*/  LDG.E.64 R6, desc[UR36][R6.64] ;  /* 0x0000002406067981 */ /* 0x001ea4000c1e1b00 */
[----:B--2---:R-:W-:-:S04]  /*0e10*/  ISETP.NE.U32.AND P0, PT, R6, RZ, PT ;  /* 0x000000ff0600720c */ /* 0x004fc80003f05070 */
[----:B------:R-:W-:-:S13]  /*0e20*/  ISETP.NE.AND.EX P0, PT, R7, RZ, PT, P0 ;  /* 0x000000ff0700720c */ /* 0x000fda0003f05300 */
[----:B------:R-:W-:Y:S05]  /*0e30*/  @!P0 BRA `(.L_x_10) ;  /* 0x0000000000088947 */ /* 0x000fea0003800000 */
[----:B------:R0:W5:Y:S01]  /*0e40*/  LD.E R88, desc[UR36][R6.64] ;  /* 0x0000002406587980 */ /* 0x000162000c101900 */
[----:B------:R-:W-:Y:S05]  /*0e50*/  BRA `(.L_x_11) ;  /* 0x0000000000247947 */ /* 0x000fea0003800000 */
.L_x_10:
[----:B------:R-:W-:Y:S02]  /*0e60*/  ULDC.64 UR4, c[0x0][0x590] ;  /* 0x0001640000047ab9 */ /* 0x000fe40000000a00 */
[----:B------:R-:W-:-:S04]  /*0e70*/  ISETP.NE.U32.AND P0, PT, RZ, UR4, PT ;  /* 0x00000004ff007c0c */ /* 0x000fc8000bf05070 */
[----:B------:R-:W-:-:S13]  /*0e80*/  ISETP.NE.AND.EX P0, PT, RZ, UR5, PT, P0 ;  /* 0x00000005ff007c0c */ /* 0x000fda000bf05300 */
[----:B------:R-:W-:Y:S05]  /*0e90*/  @!P0 BRA `(.L_x_12) ;  /* 0x00000000000c8947 */ /* 0x000fea0003800000 */
[----:B------:R-:W2:Y:S02]  /*0ea0*/  LDC.64 R88, c[0x0][0x590] ;  /* 0x00016400ff587b82 */ /* 0x000ea40000000a00 */
[----:B--2---:R2:W5:Y:S01]  /*0eb0*/  LDG.E R88, desc[UR36][R88.64] ;  /* 0x0000002458587981 */ /* 0x004562000c1e1900 */
[----:B------:R-:W-:Y:S05]  /*0ec0*/  BRA `(.L_x_11) ;  /* 0x0000000000087947 */ /* 0x000fea0003800000 */
.L_x_12:
[----:B------:R-:W-:Y:S02]  /*0ed0*/  ULDC UR4, c[0x0][0x584] ;  /* 0x0001610000047ab9 */ /* 0x000fe40000000800 */
[----:B------:R-:W-:-:S07]  /*0ee0*/  IMAD.U32 R88, RZ, RZ, UR4 ;  /* 0x00000004ff587e24 */ /* 0x000fce000f8e00ff */
.L_x_11:
[----:B------:R-:W-:-:S13]  /*0ef0*/  LOP3.LUT P0, RZ, R0, 0xff, RZ, 0xc0, !PT ;  /* 0x000000ff00ff7812 */ /* 0x000fda000780c0ff */
[----:B------:R-:W-:Y:S05]  /*0f00*/  @!P0 EXIT ;  /* 0x000000000000894d */ /* 0x000fea0003800000 */
[----:B------:R-:W3:Y:S01]  /*0f10*/  LDC R90, c[0x0][0x658] ;  /* 0x00019600ff5a7b82 */ /* 0x000ee20000000800 */
[----:B------:R-:W-:Y:S01]  /*0f20*/  ULDC.64 UR6, c[0x0][0x288] ;  /* 0x0000a20000067ab9 */ /* 0x000fe20000000a00 */
[----:B------:R-:W-:Y:S01]  /*0f30*/  LOP3.LUT R14, R14, 0x1, RZ, 0xc0, !PT ;  /* 0x000000010e0e7812 */ /* 0x000fe200078ec0ff */
[----:B------:R-:W-:Y:S01]  /*0f40*/  UIADD3 UR4, UR7, 0x3f, URZ ;  /* 0x0000003f07047890 */ /* 0x000fe2000fffe03f */
[----:B------:R-:W-:Y:S01]  /*0f50*/  SHF.R.U32.HI R0, RZ, 0x2, R3 ;  /* 0x00000002ff007819 */ /* 0x000fe20000011603 */
[----:B01----:R-:W-:Y:S01]  /*0f60*/  IMAD.MOV.U32 R7, RZ, RZ, -0x1 ;  /* 0xffffffffff077424 */ /* 0x003fe200078e00ff */
[----:B------:R-:W-:Y:S01]  /*0f70*/  SHF.R.U32.HI R4, RZ, 0x1, R4 ;  /* 0x00000001ff047819 */ /* 0x000fe20000011604 */
[----:B------:R-:W-:Y:S01]  /*0f80*/  USHF.R.S32.HI UR5, URZ, 0x1f, UR4 ;  /* 0x0000001f3f057899 */ /* 0x000fe20008011404 */
[----:B------:R-:W0:Y:S01]  /*0f90*/  LDC.64 R92, c[0x0][0x5c8] ;  /* 0x00017200ff5c7b82 */ /* 0x000e220000000a00 */
[----:B------:R-:W-:Y:S01]  /*0fa0*/  IMAD.SHL.U32 R5, R14, 0x40, RZ ;  /* 0x000000400e057824 */ /* 0x000fe200078e00ff */
[----:B------:R-:W-:Y:S01]  /*0fb0*/  LOP3.LUT R0, R0, 0x7, RZ, 0xc0, !PT ;  /* 0x0000000700007812 */ /* 0x000fe200078ec0ff */
[----:B------:R-:W-:Y:S01]  /*0fc0*/  ULEA.HI UR5, UR5, UR4, URZ, 0x6 ;  /* 0x0000000405057291 */ /* 0x000fe2000f8f303f */
[----:B------:R-:W-:Y:S01]  /*0fd0*/  LOP3.LUT R23, R4, 0x30, RZ, 0xc0, !PT ;  /* 0x0000003004177812 */ /* 0x000fe200078ec0ff */
[----:B------:R-:W-:Y:S01]  /*0fe0*/  IMAD.MOV.U32 R9, RZ, RZ, 0x1 ;  /* 0x00000001ff097424 */ /* 0x000fe200078e00ff */
[--C-:B------:R-:W-:Y:S01]  /*0ff0*/  LOP3.LUT R22, R5, 0x40, R0.reuse, 0xe2, !PT ;  /* 0x0000004005167812 */ /* 0x100fe200078ee200 */
[----:B------:R-:W-:Y:S01]  /*1000*/  USHF.R.S32.HI UR43, URZ, 0x6, UR5 ;  /* 0x000000063f2b7899 */ /* 0x000fe20008011405 */
[----:B------:R-:W1:Y:S01]  /*1010*/  LDC R95, c[0x0][0x600] ;  /* 0x00018000ff5f7b82 */ /* 0x000e620000000800 */
[-C--:B------:R-:W-:Y:S01]  /*1020*/  IADD3 R5, RZ, -R23.reuse, -R0 ;  /* 0x80000017ff057210 */ /* 0x080fe20007ffe800 */
[----:B------:R-:W-:Y:S01]  /*1030*/  IMAD.U32 R6, RZ, RZ, UR6 ;  /* 0x00000006ff067e24 */ /* 0x000fe2000f8e00ff */
[C---:B--2---:R-:W-:Y:S01]  /*1040*/  LOP3.LUT R89, R3.reuse, 0x3, RZ, 0xc0, !PT ;  /* 0x0000000303597812 */ /* 0x044fe200078ec0ff */
[----:B------:R-:W-:Y:S01]  /*1050*/  UISETP.LT.AND UP0, UPT, UR43, 0x1, UPT ;  /* 0x000000012b00788c */ /* 0x000fe2000bf01270 */
[----:B------:R-:W-:Y:S01]  /*1060*/  LOP3.LUT R94, R3, 0x80, RZ, 0xc0, !PT ;  /* 0x00000080035e7812 */ /* 0x000fe200078ec0ff */
[----:B------:R-:W-:Y:S01]  /*1070*/  IMAD R5, R14, -0x40, R5 ;  /* 0xffffffc00e057824 */ /* 0x000fe200078e0205 */
[----:B------:R-:W-:Y:S01]  /*1080*/  ULDC UR4, c[0x0][0x284] ;  /* 0x0000a10000047ab9 */ /* 0x000fe20000000800 */
[-C--:B---3--:R-:W-:Y:S01]  /*1090*/  SHF.L.U32 R7, R7, R90.reuse, RZ ;  /* 0x0000005a07077219 */ /* 0x088fe200000006ff */
[----:B------:R-:W-:Y:S01]  /*10a0*/  USEL UR44, UR43, 0x1, UP0 ;  /* 0x000000012b2c7887 */ /* 0x000fe20008000000 */
[----:B------:R-:W-:Y:S01]  /*10b0*/  LOP3.LUT R22, R22, R23, RZ, 0xfc, !PT ;  /* 0x0000001716167212 */ /* 0x000fe200078efcff */
[----:B------:R-:W-:Y:S01]  /*10c0*/  IMAD R89, R89, -0x2, R6 ;  /* 0xfffffffe59597824 */ /* 0x000fe200078e0206 */
[----:B------:R-:W-:Y:S01]  /*10d0*/  SHF.L.U32 R90, R9, R90, RZ ;  /* 0x0000005a095a7219 */ /* 0x000fe200000006ff */
[----:B------:R-:W-:Y:S01]  /*10e0*/  VIADD R97, R5, UR4 ;  /* 0x0000000405617c36 */ /* 0x000fe20008000000 */
[----:B------:R-:W-:Y:S01]  /*10f0*/  LOP3.LUT R98, R18, 0x1, RZ, 0xfc, !PT ;  /* 0x0000000112627812 */ /* 0x000fe200078efcff */
[----:B------:R-:W-:Y:S01]  /*1100*/  IMAD.MOV.U32 R23, RZ, RZ, RZ ;  /* 0x000000ffff177224 */ /* 0x000fe200078e00ff */
[C---:B0-----:R-:W-:Y:S01]  /*1110*/  SHF.L.U64.HI R91, R92.reuse, 0x3, R93 ;  /* 0x000000035c5b7819 */ /* 0x041fe2000001025d */
[----:B------:R-:W-:Y:S01]  /*1120*/  IMAD.SHL.U32 R92, R92, 0x8, RZ ;  /* 0x000000085c5c7824 */ /* 0x000fe200078e00ff */
[----:B------:R-:W-:Y:S01]  /*1130*/  SHF.R.U32.HI R94, RZ, 0x7, R94 ;  /* 0x00000007ff5e7819 */ /* 0x000fe2000001165e */
[----:B------:R-:W-:Y:S01]  /*1140*/  IMAD.SHL.U32 R93, R3, 0x2, RZ ;  /* 0x00000002035d7824 */ /* 0x000fe200078e00ff */
[----:B------:R-:W-:Y:S01]  /*1150*/  LOP3.LUT R96, RZ, R7, RZ, 0x33, !PT ;  /* 0x00000007ff607212 */ /* 0x000fe200078e33ff */
[----:B------:R-:W-:Y:S01]  /*1160*/  UIADD3 UR44, UR43, -UR44, URZ ;  /* 0x8000002c2b2c7290 */ /* 0x000fe2000fffe03f */
[----:B------:R-:W-:Y:S01]  /*1170*/  UMOV UR40, URZ ;  /* 0x0000003f00287c82 */ /* 0x000fe20008000000 */
[----:B-1----:R-:W-:Y:S01]  /*1180*/  VIADD R95, R95, 0xffffffff ;  /* 0xffffffff5f5f7836 */ /* 0x002fe20000000000 */
[----:B------:R-:W-:-:S09]  /*1190*/  UMOV UR42, URZ ;  /* 0x0000003f002a7c82 */ /* 0x000fd20008000000 */
.L_x_158:
[----:B0-----:R-:W0:Y:S01]  /*11a0*/  SHFL.IDX PT, R0, R94, RZ, 0x1f ;  /* 0x00001fff5e007589 */ /* 0x001e2200000e0000 */
[----:B-1----:R-:W1:Y:S01]  /*11b0*/  S2UR UR7, SR_CgaCtaId ;  /* 0x00000000000779c3 */ /* 0x002e620000008800 */
[----:B------:R-:W-:Y:S01]  /*11c0*/  UMOV UR6, 0x400 ;  /* 0x0000040000067882 */ /* 0x000fe20000000000 */
[----:B0-----:R-:W-:Y:S01]  /*11d0*/  R2UR UR4, R0 ;  /* 0x00000000000472ca */ /* 0x001fe200000e0000 */
[----:B-1----:R-:W-:-:S12]  /*11e0*/  ULEA UR46, UR7, UR6, 0x18 ;  /* 0x00000006072e7291 */ /* 0x002fd8000f8ec03f */
[----:B------:R-:W-:-:S04]  /*11f0*/  ULEA.HI UR5, UR4, UR4, URZ, 0x1 ;  /* 0x0000000404057291 */ /* 0x000fc8000f8f083f */
[----:B------:R-:W-:-:S04]  /*1200*/  ULOP3.LUT UR5, UR5, 0x7fffe, URZ, 0xc0, !UPT ;  /* 0x0007fffe05057892 */ /* 0x000fc8000f8ec03f */
[----:B------:R-:W-:-:S03]  /*1210*/  UIADD3 UR5, UR4, -UR5, URZ ;  /* 0x8000000504057290 */ /* 0x000fc6000fffe03f */
[----:B------:R-:W-:Y:S01]  /*1220*/  ULDC UR4, c[0x0][0x28c] ;  /* 0x0000a30000047ab9 */ /* 0x000fe20000000800 */
[----:B------:R-:W-:Y:S01]  /*1230*/  ULEA UR5, UR5, UR46, 0xd ;  /* 0x0000002e05057291 */ /* 0x000fe2000f8e683f */
[----:B------:R-:W-:-:S03]  /*1240*/  ISETP.LT.AND P0, PT, RZ, UR4, PT ;  /* 0x00000004ff007c0c */ /* 0x000fc6000bf01270 */
[----:B------:R-:W-:-:S04]  /*1250*/  UIADD3 UR5, UR5, 0x100, URZ ;  /* 0x0000010005057890 */ /* 0x000fc8000fffe03f */
[----:B------:R-:W-:-:S04]  /*1260*/  USHF.R.U32.HI UR5, URZ, 0x4, UR5 ;  /* 0x000000043f057899 */ /* 0x000fc80008011605 */
[----:B------:R-:W-:-:S04]  /*1270*/  ULOP3.LUT UR5, UR5, 0x3fff, URZ, 0xc0, !UPT ;  /* 0x00003fff05057892 */ /* 0x000fc8000f8ec03f */
[----:B------:R-:W-:Y:S01]  /*1280*/  ULOP3.LUT UR45, UR5, 0x10000, URZ, 0xfc, !UPT ;  /* 0x00010000052d7892 */ /* 0x000fe2000f8efc3f */
[----:B---345:R-:W-:Y:S11]  /*1290*/  @P0 BRA `(.L_x_13) ;  /* 0x0000000000400947 */ /* 0x038ff60003800000 */
[----:B------:R-:W-:Y:S01]  /*12a0*/  MOV R0, 0x0 ;  /* 0x0000000000007802 */ /* 0x000fe20000000f00 */
[----:B------:R-:W-:Y:S01]  /*12b0*/  ULDC.64 UR4, c[0x4][0x68] ;  /* 0x01001a0000047ab9 */ /* 0x000fe20000000a00 */
[----:B------:R-:W-:Y:S01]  /*12c0*/  ULDC.64 UR6, c[0x4][0x8] ;  /* 0x0100020000067ab9 */ /* 0x000fe20000000a00 */
[----:B------:R-:W-:Y:S01]  /*12d0*/  IMAD.U32 R4, RZ, RZ, UR4 ;  /* 0x00000004ff047e24 */ /* 0x000fe2000f8e00ff */
[----:B------:R0:W1:Y:S01]  /*12e0*/  LDC.64 R14, c[0x4][R0] ;  /* 0x01000000000e7b82 */ /* 0x0000620000000a00 */
[----:B------:R-:W-:Y:S01]  /*12f0*/  IMAD.U32 R5, RZ, RZ, UR5 ;  /* 0x00000005ff057e24 */ /* 0x000fe2000f8e00ff */
[----:B------:R-:W-:Y:S01]  /*1300*/  ULDC.64 UR4, c[0x4][0x70] ;  /* 0x01001c0000047ab9 */ /* 0x000fe20000000a00 */
[----:B------:R-:W-:Y:S02]  /*1310*/  IMAD.U32 R10, RZ, RZ, UR6 ;  /* 0x00000006ff0a7e24 */ /* 0x000fe4000f8e00ff */
[----:B------:R-:W-:Y:S02]  /*1320*/  IMAD.U32 R6, RZ, RZ, UR4 ;  /* 0x00000004ff067e24 */ /* 0x000fe4000f8e00ff */
[----:B------:R-:W-:-:S02]  /*1330*/  IMAD.U32 R7, RZ, RZ, UR5 ;  /* 0x00000005ff077e24 */ /* 0x000fc4000f8e00ff */
[----:B------:R-:W-:Y:S02]  /*1340*/  IMAD.U32 R11, RZ, RZ, UR7 ;  /* 0x00000007ff0b7e24 */ /* 0x000fe4000f8e00ff */
[----:B------:R-:W-:Y:S02]  /*1350*/  IMAD.MOV.U32 R8, RZ, RZ, 0x1e1 ;  /* 0x000001e1ff087424 */ /* 0x000fe400078e00ff */
[----:B------:R-:W-:Y:S02]  /*1360*/  IMAD.MOV.U32 R12, RZ, RZ, 0x1 ;  /* 0x00000001ff0c7424 */ /* 0x000fe400078e00ff */
[----:B0-----:R-:W-:-:S07]  /*1370*/  IMAD.MOV.U32 R13, RZ, RZ, RZ ;  /* 0x000000ffff0d7224 */ /* 0x001fce00078e00ff */
[----:B------:R-:W-:-:S07]  /*1380*/  LEPC R20, `(.L_x_13) ;  /* 0x000000001014794e */ /* 0x000fce0000000000 */
[----:B-1---5:R-:W-:Y:S05]  /*1390*/  CALL.ABS.NOINC R14 ;  /* 0x000000000e007343 */ /* 0x022fea0003c00000 */
.L_x_13:
[----:B------:R-:W-:-:S13]  /*13a0*/  ISETP.NE.AND P0, PT, R98, 0x3, PT ;  /* 0x000000036200780c */ /* 0x000fda0003f05270 */
[----:B------:R-:W-:Y:S05]  /*13b0*/  @!P0 BRA `(.L_x_14) ;  /* 0x0000000000048947 */ /* 0x000fea0003800000 */
[----:B------:R-:W-:Y:S01]  /*13c0*/  BPT.TRAP 0x1 ;  /* 0x000000040000795c */ /* 0x000fe20000300000 */
.L_x_14:
[----:B------:R-:W-:Y:S02]  /*13d0*/  IMAD.U32 R3, RZ, RZ, UR42 ;  /* 0x0000002aff037e24 */ /* 0x000fe4000f8e00ff */
[----:B------:R-:W-:-:S03]  /*13e0*/  IMAD.U32 R0, RZ, RZ, UR40 ;  /* 0x00000028ff007e24 */ /* 0x000fc6000f8e00ff */
[----:B------:R-:W-:Y:S02]  /*13f0*/  LEA R3, R3, UR46, 0x3 ;  /* 0x0000002e03037c11 */ /* 0x000fe4000f8e18ff */
[----:B------:R-:W-:-:S04]  /*1400*/  SHF.L.U32 R0, R0, 0x1f, RZ ;  /* 0x0000001f00007819 */ /* 0x000fc800000006ff */
[----:B------:R0:W1:Y:S01]  /*1410*/  SYNCS.PHASECHK.TRANS64.TRYWAIT P1, [R3+URZ], R0 ;  /* 0x00000000030075a7 */ /* 0x000062000802017f */
[----:B------:R-:W-:Y:S05]  /*1420*/  @!P0 BRA `(.L_x_15) ;  /* 0x0000000000048947 */ /* 0x000fea0003800000 */
[----:B------:R-:W-:Y:S01]  /*1430*/  BPT.TRAP 0x1 ;  /* 0x000000040000795c */ /* 0x000fe20000300000 */
.L_x_15:
[----:B------:R-:W-:-:S05]  /*1440*/  IMAD.U32 R4, RZ, RZ, UR44 ;  /* 0x0000002cff047e24 */ /* 0x000fca000f8e00ff */
[----:B------:R-:W-:Y:S01]  /*1450*/  ISETP.GE.AND P2, PT, R4, 0x1, PT ;  /* 0x000000010400780c */ /* 0x000fe20003f46270 */
[----:B-1----:R-:W-:-:S12]  /*1460*/  @P1 BRA `(.L_x_16) ;  /* 0x0000000000081947 */ /* 0x002fd80003800000 */
[----:B------:R-:W1:Y:S02]  /*1470*/  SYNCS.PHASECHK.TRANS64.TRYWAIT P1, [R3+URZ], R0 ;  /* 0x00000000030075a7 */ /* 0x000e64000802017f */
[----:B-1----:R-:W-:Y:S05]  /*1480*/  @!P1 BRA `(.L_x_17) ;  /* 0x0000006800609947 */ /* 0x002fea0003800000 */
.L_x_16:
[----:B------:R-:W-:Y:S05]  /*1490*/  WARPSYNC.ALL ;  /* 0x0000000000007948 */ /* 0x000fea0003800000 */
[----:B------:R-:W-:Y:S01]  /*14a0*/  UIADD3 UR4, UR46, 0x18100, URZ ;  /* 0x000181002e047890 */ /* 0x000fe2000fffe03f */
[----:B------:R-:W-:Y:S01]  /*14b0*/  WARPGROUP.ARRIVE ;  /* 0x00000000000079c5 */ /* 0x000fe20000000000 */
[----:B------:R-:W-:Y:S02]  /*14c0*/  ULEA UR5, UR42, UR45, 0xb ;  /* 0x0000002d2a057291 */ /* 0x000fe4000f8e583f */
[----:B------:R-:W-:Y:S01]  /*14d0*/  USHF.R.U32.HI UR4, URZ, 0x4, UR4 ;  /* 0x000000043f047899 */ /* 0x000fe20008011604 */
[----:B------:R-:W-:Y:S01]  /*14e0*/  UMOV UR9, 0x40000040 ;  /* 0x4000004000097882 */ /* 0x000fe20000000000 */
[----:B------:R-:W-:-:S02]  /*14f0*/  UMOV UR11, 0x40000040 ;  /* 0x40000040000b7882 */ /* 0x000fc40000000000 */
[----:B------:R-:W-:Y:S01]  /*1500*/  ULOP3.LUT UR4, UR4, 0x3fff, URZ, 0xc0, !UPT ;  /* 0x00003fff04047892 */ /* 0x000fe2000f8ec03f */
[----:B------:R-:W-:-:S03]  /*1510*/  UMOV UR8, UR5 ;  /* 0x0000000500087c82 */ /* 0x000fc60008000000 */
[----:B------:R-:W-:-:S04]  /*1520*/  ULOP3.LUT UR4, UR4, 0x10000, URZ, 0xfc, !UPT ;  /* 0x0001000004047892 */ /* 0x000fc8000f8efc3f */
[----:B------:R-:W-:-:S07]  /*1530*/  ULEA UR6, UR42, UR4, 0xb ;  /* 0x000000042a067291 */ /* 0x000fce000f8e583f */
[----:B------:R-:W-:Y:S02]  /*1540*/  UMOV UR10, UR6 ;  /* 0x00000006000a7c82 */ /* 0x000fe40008000000 */
[----:B------:R-:W-:Y:S01]  /*1550*/  HGMMA.64x128x8.F32.TF32 R24, gdesc[UR8], RZ, !UPT, gsb0 ;  /* 0x05e00000081879f0 */ /* 0x000fe2000c0028ff */
[----:B------:R-:W-:Y:S02]  /*1560*/  UIADD3 UR8, UR5, 0x2, URZ ;  /* 0x0000000205087890 */ /* 0x000fe4000fffe03f */
[----:B------:R-:W-:Y:S01]  /*1570*/  UIADD3 UR10, UR6, 0x2, URZ ;  /* 0x00000002060a7890 */ /* 0x000fe2000fffe03f */
[----:B------:R-:W-:Y:S01]  /*1580*/  UMOV UR9, 0x40000040 ;  /* 0x4000004000097882 */ /* 0x000fe20000000000 */
[----:B------:R-:W-:Y:S01]  /*1590*/  UMOV UR11, 0x40000040 ;  /* 0x40000040000b7882 */ /* 0x000fe20000000000 */
[----:B------:R-:W-:Y:S02]  /*15a0*/  WARPGROUP.DEPBAR.LE gsb0, 0x0 ;  /* 0x00008000000079c5 */ /* 0x000fe40000010000 */
[----:B------:R-:W-:-:S06]  /*15b0*/  WARPGROUP.ARRIVE ;  /* 0x00000000000079c5 */ /* 0x000fcc0000000000 */
[----:B------:R-:W-:Y:S01]  /*15c0*/  HGMMA.64x128x8.F32.TF32 R24, gdesc[UR8], R24, gsb0 ;  /* 0x05e00000081879f0 */ /* 0x000fe20008002818 */
        /* <DEDUP_REMOVED lines=41> */
[----:B------:R-:W-:Y:S03]  /*1860*/  HGMMA.64x128x8.F32.TF32 R24, gdesc[UR8], R24, gsb0 ;  /* 0x05e00000081879f0 */ /* 0x000fe60008002818 */
[----:B------:R-:W-:Y:S02]  /*1870*/  WARPGROUP.DEPBAR.LE gsb0, 0x0 ;  /* 0x00008000000079c5 */ /* 0x000fe40000010000 */
[----:B------:R-:W-:Y:S05]  /*1880*/  @!P2 BRA `(.L_x_18) ;  /* 0x00000004008ca947 */ /* 0x000fea0003800000 */
[----:B------:R-:W-:Y:S01]  /*1890*/  UIADD3 UR5, UR42, 0x1, URZ ;  /* 0x000000012a057890 */ /* 0x000fe2000fffe03f */
[----:B01----:R-:W-:-:S03]  /*18a0*/  IMAD.U32 R0, RZ, RZ, UR44 ;  /* 0x0000002cff007e24 */ /* 0x003fc6000f8e00ff */
[----:B------:R-:W-:-:S04]  /*18b0*/  UISETP.NE.AND UP0, UPT, UR5, 0x3, UPT ;  /* 0x000000030500788c */ /* 0x000fc8000bf05270 */
[----:B------:R-:W-:Y:S02]  /*18c0*/  USEL UR6, URZ, 0x1, UP0 ;  /* 0x000000013f067887 */ /* 0x000fe40008000000 */
[----:B------:R-:W-:Y:S02]  /*18d0*/  USEL UR5, UR5, URZ, UP0 ;  /* 0x0000003f05057287 */ /* 0x000fe40008000000 */
[----:B------:R-:W-:-:S06]  /*18e0*/  ULOP3.LUT UR6, UR40, UR6, URZ, 0x3c, !UPT ;  /* 0x0000000628067292 */ /* 0x000fcc000f8e3c3f */
[----:B------:R-:W-:Y:S01]  /*18f0*/  IMAD.U32 R5, RZ, RZ, UR6 ;  /* 0x00000006ff057e24 */ /* 0x000fe2000f8e00ff */
[----:B------:R-:W-:-:S06]  /*1900*/  UMOV UR6, UR42 ;  /* 0x0000002a00067c82 */ /* 0x000fcc0008000000 */
.L_x_25:
[----:B01----:R-:W-:Y:S05]  /*1910*/  @!P0 BRA `(.L_x_19) ;  /* 0x0000000000048947 */ /* 0x003fea0003800000 */
[----:B------:R-:W-:Y:S01]  /*1920*/  BPT.TRAP 0x1 ;  /* 0x000000040000795c */ /* 0x000fe20000300000 */
.L_x_19:
[----:B------:R-:W0:Y:S01]  /*1930*/  S2UR UR8, SR_CgaCtaId ;  /* 0x00000000000879c3 */ /* 0x000e220000008800 */
[----:B------:R-:W-:Y:S01]  /*1940*/  UMOV UR7, 0x400 ;  /* 0x0000040000077882 */ /* 0x000fe20000000000 */
[----:B------:R-:W-:Y:S01]  /*1950*/  SHF.L.U32 R3, R5, 0x1f, RZ ;  /* 0x0000001f05037819 */ /* 0x000fe200000006ff */
[----:B0-----:R-:W-:-:S04]  /*1960*/  ULEA UR7, UR8, UR7, 0x18 ;  /* 0x0000000708077291 */ /* 0x001fc8000f8ec03f */
[----:B------:R-:W-:-:S09]  /*1970*/  ULEA UR8, UR5, UR7, 0x3 ;  /* 0x0000000705087291 */ /* 0x000fd2000f8e183f */
[----:B------:R0:W1:Y:S01]  /*1980*/  SYNCS.PHASECHK.TRANS64.TRYWAIT P1, [UR8], R3 ;  /* 0x00000003ff0075a7 */ /* 0x0000620008020148 */
[----:B------:R-:W-:Y:S05]  /*1990*/  @!P0 BRA `(.L_x_20) ;  /* 0x0000000000048947 */ /* 0x000fea0003800000 */
[----:B------:R-:W-:Y:S01]  /*19a0*/  BPT.TRAP 0x1 ;  /* 0x000000040000795c */ /* 0x000fe20000300000 */
.L_x_20:
[----:B-1----:R-:W-:Y:S05]  /*19b0*/  @P1 BRA `(.L_x_21) ;  /* 0x0000000000081947 */ /* 0x002fea0003800000 */
[----:B------:R-:W1:Y:S02]  /*19c0*/  SYNCS.PHASECHK.TRANS64.TRYWAIT P1, [UR8], R3 ;  /* 0x00000003ff0075a7 */ /* 0x000e640008020148 */
[----:B-1----:R-:W-:Y:S05]  /*19d0*/  @!P1 BRA `(.L_x_22) ;  /* 0x0000006400209947 */ /* 0x002fea0003800000 */
.L_x_21:
[----:B------:R-:W-:Y:S01]  /*19e0*/  ULEA UR12, UR5, UR45, 0xb ;  /* 0x0000002d050c7291 */ /* 0x000fe2000f8e583f */
[----:B------:R-:W-:Y:S01]  /*19f0*/  WARPGROUP.ARRIVE ;  /* 0x00000000000079c5 */ /* 0x000fe20000000000 */
[----:B------:R-:W-:Y:S01]  /*1a00*/  ULEA UR13, UR5, UR4, 0xb ;  /* 0x00000004050d7291 */ /* 0x000fe2000f8e583f */
[----:B------:R-:W-:Y:S01]  /*1a10*/  UMOV UR9, 0x40000040 ;  /* 0x4000004000097882 */ /* 0x000fe20000000000 */
[----:B------:R-:W-:-:S03]  /*1a20*/  UMOV UR11, 0x40000040 ;  /* 0x40000040000b7882 */ /* 0x000fc60000000000 */
[----:B------:R-:W-:Y:S02]  /*1a30*/  UMOV UR8, UR12 ;  /* 0x0000000c00087c82 */ /* 0x000fe40008000000 */
[----:B------:R-:W-:Y:S02]  /*1a40*/  UMOV UR10, UR13 ;  /* 0x0000000d000a7c82 */ /* 0x000fe40008000000 */
[----:B------:R-:W-:Y:S01]  /*1a50*/  HGMMA.64x128x8.F32.TF32 R24, gdesc[UR8], R24, gsb0 ;  /* 0x05e00000081879f0 */ /* 0x000fe20008002818 */
[----:B------:R-:W-:Y:S02]  /*1a60*/  UIADD3 UR8, UR12, 0x2, URZ ;  /* 0x000000020c087890 */ /* 0x000fe4000fffe03f */
[----:B------:R-:W-:Y:S01]  /*1a70*/  UIADD3 UR10, UR13, 0x2, URZ ;  /* 0x000000020d0a7890 */ /* 0x000fe2000fffe03f */
[----:B------:R-:W-:Y:S01]  /*1a80*/  UMOV UR9, 0x40000040 ;  /* 0x4000004000097882 */ /* 0x000fe20000000000 */
[----:B------:R-:W-:Y:S01]  /*1a90*/  UMOV UR11, 0x40000040 ;  /* 0x40000040000b7882 */ /* 0x000fe20000000000 */
[----:B------:R-:W-:-:S02]  /*1aa0*/  WARPGROUP.DEPBAR.LE gsb0, 0x0 ;  /* 0x00008000000079c5 */ /* 0x000fc40000010000 */
        /* <DEDUP_REMOVED lines=46> */
[----:B------:R-:W-:Y:S01]  /*1d90*/  BPT.TRAP 0x1 ;  /* 0x000000040000795c */ /* 0x000fe20000300000 */
.L_x_23:
[----:B------:R-:W-:Y:S01]  /*1da0*/  ULEA UR7, UR6, UR7, 0x3 ;  /* 0x0000000706077291 */ /* 0x000fe2000f8e183f */
[----:B------:R-:W-:-:S03]  /*1db0*/  ISETP.GT.U32.AND P1, PT, R18, 0x1, PT ;  /* 0x000000011200780c */ /* 0x000fc60003f24070 */
[----:B------:R-:W-:-:S04]  /*1dc0*/  UIADD3 UR7, UR7, 0x18, URZ ;  /* 0x0000001807077890 */ /* 0x000fc8000fffe03f */
[----:B------:R-:W-:-:S09]  /*1dd0*/  UPRMT UR7, URZ, 0x654, UR7 ;  /* 0x000006543f077896 */ /* 0x000fd20008000007 */
[----:B------:R-:W-:Y:S01]  /*1de0*/  SYNCS.ARRIVE.TRANS64.RED.A1T0 RZ, [UR7], RZ ;  /* 0x000000ffffff79a7 */ /* 0x000fe20008100407 */
[----:B------:R-:W-:Y:S05]  /*1df0*/  @P1 BRA `(.L_x_24) ;  /* 0x0000000000041947 */ /* 0x000fea0003800000 */
[----:B------:R-:W-:Y:S01]  /*1e00*/  BPT.TRAP 0x1 ;  /* 0x000000040000795c */ /* 0x000fe20000300000 */
.L_x_24:
[----:B------:R-:W-:Y:S01]  /*1e10*/  UIADD3 UR5, UR5, 0x1, URZ ;  /* 0x0000000105057890 */ /* 0x000fe2000fffe03f */
[C---:B------:R-:W-:Y:S01]  /*1e20*/  ISETP.GT.AND P1, PT, R0.reuse, 0x1, PT ;  /* 0x000000010000780c */ /* 0x040fe20003f24270 */
[----:B------:R-:W-:Y:S01]  /*1e30*/  UIADD3 UR6, UR6, 0x1, URZ ;  /* 0x0000000106067890 */ /* 0x000fe2000fffe03f */
[----:B------:R-:W-:Y:S01]  /*1e40*/  VIADD R0, R0, 0xffffffff ;  /* 0xffffffff00007836 */ /* 0x000fe20000000000 */
[----:B------:R-:W-:Y:S02]  /*1e50*/  UISETP.NE.AND UP0, UPT, UR5, 0x3, UPT ;  /* 0x000000030500788c */ /* 0x000fe4000bf05270 */
[----:B------:R-:W-:Y:S02]  /*1e60*/  UISETP.NE.AND UP1, UPT, UR6, 0x3, UPT ;  /* 0x000000030600788c */ /* 0x000fe4000bf25270 */
[----:B------:R-:W-:Y:S02]  /*1e70*/  USEL UR7, URZ, 0x1, UP0 ;  /* 0x000000013f077887 */ /* 0x000fe40008000000 */
[----:B------:R-:W-:-:S02]  /*1e80*/  USEL UR5, UR5, URZ, UP0 ;  /* 0x0000003f05057287 */ /* 0x000fc40008000000 */
[----:B------:R-:W-:Y:S02]  /*1e90*/  USEL UR6, UR6, URZ, UP1 ;  /* 0x0000003f06067287 */ /* 0x000fe40008800000 */
[----:B------:R-:W-:Y:S01]  /*1ea0*/  LOP3.LUT R5, R5, UR7, RZ, 0x3c, !PT ;  /* 0x0000000705057c12 */ /* 0x000fe2000f8e3cff */
[----:B------:R-:W-:Y:S09]  /*1eb0*/  @P1 BRA `(.L_x_25) ;  /* 0xfffffff800941947 */ /* 0x000ff2000383ffff */
.L_x_18:
[----:B01----:R-:W0:Y:S02]  /*1ec0*/  LDC R0, c[0x0][0x28c] ;  /* 0x0000a300ff007b82 */ /* 0x003e240000000800 */
[----:B0-----:R-:W-:-:S13]  /*1ed0*/  ISETP.GE.AND P1, PT, R0, 0x1, PT ;  /* 0x000000010000780c */ /* 0x001fda0003f26270 */
[----:B------:R-:W-:Y:S05]  /*1ee0*/  @!P1 BRA `(.L_x_26) ;  /* 0x0000000000409947 */ /* 0x000fea0003800000 */
[----:B------:R-:W-:Y:S05]  /*1ef0*/  @!P0 BRA `(.L_x_27) ;  /* 0x0000000000048947 */ /* 0x000fea0003800000 */
[----:B------:R-:W-:Y:S01]  /*1f00*/  BPT.TRAP 0x1 ;  /* 0x000000040000795c */ /* 0x000fe20000300000 */
.L_x_27:
[----:B------:R-:W0:Y:S01]  /*1f10*/  S2UR UR7, SR_CgaCtaId ;  /* 0x00000000000779c3 */ /* 0x000e220000008800 */
[----:B------:R-:W-:Y:S01]  /*1f20*/  UIADD3 UR6, UR44, UR42, URZ ;  /* 0x0000002a2c067290 */ /* 0x000fe2000fffe03f */
[----:B------:R-:W-:-:S03]  /*1f30*/  ISETP.GT.U32.AND P0, PT, R18, 0x1, PT ;  /* 0x000000011200780c */ /* 0x000fc60003f04070 */
[----:B------:R-:W-:-:S04]  /*1f40*/  UIMAD.WIDE.U32 UR4, UR6, -0x55555555, URZ ;  /* 0xaaaaaaab060478a5 */ /* 0x000fc8000f8e003f */
[----:B------:R-:W-:-:S03]  /*1f50*/  USHF.R.U32.HI UR4, URZ, 0x1, UR5 ;  /* 0x000000013f047899 */ /* 0x000fc60008011605 */
[----:B------:R-:W-:Y:S01]  /*1f60*/  UMOV UR5, 0x400 ;  /* 0x0000040000057882 */ /* 0x000fe20000000000 */
[----:B------:R-:W-:Y:S02]  /*1f70*/  UIMAD UR6, UR4, -0x3, UR6 ;  /* 0xfffffffd040678a4 */ /* 0x000fe4000f8e0206 */
[----:B0-----:R-:W-:-:S04]  /*1f80*/  ULEA UR5, UR7, UR5, 0x18 ;  /* 0x0000000507057291 */ /* 0x001fc8000f8ec03f */
[----:B------:R-:W-:-:S04]  /*1f90*/  ULEA UR6, UR6, UR5, 0x3 ;  /* 0x0000000506067291 */ /* 0x000fc8000f8e183f */
[----:B------:R-:W-:-:S04]  /*1fa0*/  UIADD3 UR6, UR6, 0x18, URZ ;  /* 0x0000001806067890 */ /* 0x000fc8000fffe03f */
[----:B------:R-:W-:-:S09]  /*1fb0*/  UPRMT UR6, URZ, 0x654, UR6 ;  /* 0x000006543f067896 */ /* 0x000fd20008000006 */
[----:B------:R-:W-:Y:S01]  /*1fc0*/  SYNCS.ARRIVE.TRANS64.RED.A1T0 RZ, [UR6], RZ ;  /* 0x000000ffffff79a7 */ /* 0x000fe20008100406 */
[----:B------:R-:W-:Y:S05]  /*1fd0*/  @P0 BRA `(.L_x_26) ;  /* 0x0000000000040947 */ /* 0x000fea0003800000 */
[----:B------:R-:W-:Y:S01]  /*1fe0*/  BPT.TRAP 0x1 ;  /* 0x000000040000795c */ /* 0x000fe20000300000 */
.L_x_26:
[----:B------:R-:W-:Y:S01]  /*1ff0*/  IMAD.SHL.U32 R6, R100, 0x80, RZ ;  /* 0x0000008064067824 */ /* 0x000fe200078e00ff */
[----:B------:R-:W-:Y:S01]  /*2000*/  UIADD3 UR42, UR43, UR42, URZ ;  /* 0x0000002a2b2a7290 */ /* 0x000fe2000fffe03f */
[----:B------:R-:W-:Y:S01]  /*2010*/  SHF.R.S32.HI R11, RZ, 0x1f, R99 ;  /* 0x0000001fff0b7819 */ /* 0x000fe20000011463 */
[----:B------:R-:W-:Y:S01]  /*2020*/  UISETP.GE.U32.AND UP1, UPT, UR43, 0x3, UPT ;  /* 0x000000032b00788c */ /* 0x000fe2000bf26070 */
[----:B------:R-:W-:Y:S01]  /*2030*/  IMAD.SHL.U32 R10, R101, 0x80, RZ ;  /* 0x00000080650a7824 */ /* 0x000fe200078e00ff */
[----:B------:R-:W-:Y:S01]  /*2040*/  ULDC UR7, c[0x0][0x288] ;  /* 0x0000a20000077ab9 */ /* 0x000fe20000000800 */
[C---:B------:R-:W-:Y:S01]  /*2050*/  LOP3.LUT R8, R6.reuse, 0x6, R93, 0xf8, !PT ;  /* 0x0000000606087812 */ /* 0x040fe200078ef85d */
[----:B------:R-:W-:Y:S01]  /*2060*/  UISETP.GT.U32.AND UP0, UPT, UR42, 0x2, UPT ;  /* 0x000000022a00788c */ /* 0x000fe2000bf04070 */
[----:B------:R-:W-:Y:S01]  /*2070*/  ISETP.GE.AND P0, PT, R6, UR7, PT ;  /* 0x0000000706007c0c */ /* 0x000fe2000bf06270 */
[----:B------:R-:W-:Y:S01]  /*2080*/  ULDC.64 UR4, c[0x0][0x5d0] ;  /* 0x0001740000047ab9 */ /* 0x000fe20000000a00 */
[--C-:B------:R-:W-:Y:S01]  /*2090*/  SHF.R.S32.HI R9, RZ, 0x1f, R8.reuse ;  /* 0x0000001fff097819 */ /* 0x100fe20000011408 */
[----:B------:R-:W-:Y:S01]  /*20a0*/  ULDC UR10, c[0x0][0x284] ;  /* 0x0000a100000a7ab9 */ /* 0x000fe20000000800 */
[----:B------:R-:W-:Y:S01]  /*20b0*/  IMAD R0, R11, UR4, RZ ;  /* 0x000000040b007c24 */ /* 0x000fe2000f8e02ff */
[----:B------:R-:W-:Y:S01]  /*20c0*/  UISETP.LT.U32.AND UP0, UPT, UR43, 0x3, UP0 ;  /* 0x000000032b00788c */ /* 0x000fe20008701070 */
[----:B------:R-:W-:Y:S01]  /*20d0*/  ISETP.GE.OR P0, PT, R10, UR10, P0 ;  /* 0x0000000a0a007c0c */ /* 0x000fe20008706670 */
[----:B------:R-:W-:Y:S01]  /*20e0*/  IMAD.WIDE.U32 R4, R99, UR4, R8 ;  /* 0x0000000463047c25 */ /* 0x000fe2000f8e0008 */
[----:B------:R-:W-:Y:S01]  /*20f0*/  ULDC.64 UR8, c[0x0][0x5c8] ;  /* 0x0001720000087ab9 */ /* 0x000fe20000000a00 */
[----:B------:R-:W-:-:S02]  /*2100*/  USEL UR6, URZ, 0x1, !UP0 ;  /* 0x000000013f067887 */ /* 0x000fc4000c000000 */
[----:B------:R-:W-:Y:S01]  /*2110*/  IMAD R3, R99, UR5, R0 ;  /* 0x0000000563037c24 */ /* 0x000fe2000f8e0200 */
[----:B------:R-:W-:Y:S01]  /*2120*/  @UP1 UIMAD.WIDE.U32 UR4, UR42, -0x55555555, URZ ;  /* 0xaaaaaaab2a0418a5 */ /* 0x000fe2000f8e003f */
[----:B------:R-:W-:Y:S01]  /*2130*/  IMAD.WIDE R100, R101, 0x80, R22 ;  /* 0x0000008065647825 */ /* 0x000fe200078e0216 */
[----:B------:R-:W-:Y:S02]  /*2140*/  ULOP3.LUT UR40, UR40, UR6, URZ, 0x3c, !UPT ;  /* 0x0000000628287292 */ /* 0x000fe4000f8e3c3f */
[----:B------:R-:W-:Y:S01]  /*2150*/  @UP1 USHF.R.U32.HI UR4, URZ, 0x1, UR5 ;  /* 0x000000013f041899 */ /* 0x000fe20008011605 */
[----:B------:R-:W-:Y:S02]  /*2160*/  IMAD.IADD R5, R5, 0x1, R3 ;  /* 0x0000000105057824 */ /* 0x000fe400078e0203 */
[----:B------:R-:W-:Y:S01]  /*2170*/  IMAD R3, R101, UR8, RZ ;  /* 0x0000000865037c24 */ /* 0x000fe2000f8e02ff */
[----:B------:R-:W-:Y:S01]  /*2180*/  @UP1 ULOP3.LUT UR40, UR40, 0x1, UR4, 0x78, !UPT ;  /* 0x0000000128281892 */ /* 0x000fe2000f8e7804 */
[----:B------:R-:W-:-:S04]  /*2190*/  IMAD.WIDE.U32 R102, R100, UR8, R4 ;  /* 0x0000000864667c25 */ /* 0x000fc8000f8e0004 */
[----:B------:R-:W-:Y:S02]  /*21a0*/  IMAD R7, R100, UR9, R3 ;  /* 0x0000000964077c24 */ /* 0x000fe4000f8e0203 */
[----:B------:R-:W-:Y:S01]  /*21b0*/  IMAD.MOV.U32 R0, RZ, RZ, -0x1 ;  /* 0xffffffffff007424 */ /* 0x000fe200078e00ff */
[----:B------:R-:W-:Y:S06]  /*21c0*/  @P0 BRA `(.L_x_28) ;  /* 0x0000004000100947 */ /* 0x000fec0003800000 */
[----:B-----5:R-:W-:Y:S01]  /*21d0*/  FSETP.NEU.AND P1, PT, R88, RZ, PT ;  /* 0x000000ff5800720b */ /* 0x020fe20003f2d000 */
[----:B------:R-:W-:Y:S01]  /*21e0*/  IMAD.IADD R4, R89, 0x1, -R6 ;  /* 0x0000000159047824 */ /* 0x000fe200078e0a06 */
[----:B------:R-:W-:Y:S01]  /*21f0*/  BSSY B0, `(.L_x_28) ;  /* 0x0000401000007945 */ /* 0x000fe20003800000 */
[----:B------:R-:W-:Y:S02]  /*2200*/  IMAD.IADD R3, R97, 0x1, -R10 ;  /* 0x0000000161037824 */ /* 0x000fe400078e0a0a */
[----:B------:R-:W-:Y:S01]  /*2210*/  IMAD.IADD R113, R103, 0x1, R7 ;  /* 0x0000000167717824 */ /* 0x000fe200078e0207 */
[----:B------:R-:W-:-:S04]  /*2220*/  ISETP.GT.AND P0, PT, R4, RZ, PT ;  /* 0x000000ff0400720c */ /* 0x000fc80003f04270 */
[----:B------:R-:W-:-:S03]  /*2230*/  ISETP.GT.AND P2, PT, R3, RZ, P0 ;  /* 0x000000ff0300720c */ /* 0x000fc60000744270 */
[----:B------:R-:W-:Y:S10]  /*2240*/  @!P1 BRA `(.L_x_29) ;  /* 0x0000002c001c9947 */ /* 0x000ff40003800000 */
[----:B------:R-:W0:Y:S01]  /*2250*/  LDC.64 R106, c[0x0][0x5b8] ;  /* 0x00016e00ff6a7b82 */ /* 0x000e220000000a00 */
[----:B------:R-:W-:-:S07]  /*2260*/  ULDC.64 UR4, c[0x0][0x5c0] ;  /* 0x0001700000047ab9 */ /* 0x000fce0000000a00 */
[----:B------:R-:W1:Y:S08]  /*2270*/  LDC.64 R108, c[0x0][0x5b0] ;  /* 0x00016c00ff6c7b82 */ /* 0x000e700000000a00 */
[----:B------:R-:W2:Y:S01]  /*2280*/  LDC.64 R110, c[0x0][0x5a8] ;  /* 0x00016a00ff6e7b82 */ /* 0x000ea20000000a00 */
[-C--:B0-----:R-:W-:Y:S02]  /*2290*/  IMAD R6, R11, R106.reuse, RZ ;  /* 0x0000006a0b067224 */ /* 0x081fe400078e02ff */
[----:B------:R-:W-:-:S04]  /*22a0*/  IMAD.WIDE.U32 R104, R99, R106, R8 ;  /* 0x0000006a63687225 */ /* 0x000fc800078e0008 */
[----:B------:R-:W-:Y:S02]  /*22b0*/  IMAD R103, R99, R107, R6 ;  /* 0x0000006b63677224 */ /* 0x000fe400078e0206 */
[-C--:B-1----:R-:W-:Y:S02]  /*22c0*/  IMAD R5, R101, R108.reuse, RZ ;  /* 0x0000006c65057224 */ /* 0x082fe400078e02ff */
[----:B------:R-:W-:Y:S02]  /*22d0*/  IMAD.IADD R13, R105, 0x1, R103 ;  /* 0x00000001690d7824 */ /* 0x000fe400078e0267 */
[----:B------:R-:W-:Y:S02]  /*22e0*/  IMAD.MOV.U32 R12, RZ, RZ, R104 ;  /* 0x000000ffff0c7224 */ /* 0x000fe400078e0068 */
[C---:B------:R-:W-:Y:S02]  /*22f0*/  IMAD R101, R100.reuse, R109, R5 ;  /* 0x0000006d64657224 */ /* 0x040fe400078e0205 */
[----:B------:R-:W-:-:S04]  /*2300*/  IMAD.WIDE.U32 R6, R100, R108, R12 ;  /* 0x0000006c64067225 */ /* 0x000fc800078e000c */
[----:B------:R-:W-:Y:S01]  /*2310*/  IMAD.IADD R5, R7, 0x1, R101 ;  /* 0x0000000107057824 */ /* 0x000fe200078e0265 */
[----:B--2---:R-:W-:-:S04]  /*2320*/  LEA R14, P1, R6, R110, 0x2 ;  /* 0x0000006e060e7211 */ /* 0x004fc800078210ff */
[----:B------:R-:W-:-:S05]  /*2330*/  LEA.HI.X R15, R6, R111, R5, 0x2, P1 ;  /* 0x0000006f060f7211 */ /* 0x000fca00008f1405 */
[----:B------:R0:W2:Y:S01]  /*2340*/  @P2 LDG.E.LTC128B R5, desc[UR36][R14.64] ;  /* 0x000000240e052981 */ /* 0x0000a2000c1e1920 */
[----:B------:R-:W-:Y:S01]  /*2350*/  LEA R10, P3, R102, UR4, 0x2 ;  /* 0x00000004660a7c11 */ /* 0x000fe2000f8610ff */
[----:B------:R-:W-:Y:S01]  /*2360*/  IMAD.WIDE.U32 R6, R100, R108, R8 ;  /* 0x0000006c64067225 */ /* 0x000fe200078e0008 */
[----:B------:R-:W-:Y:S01]  /*2370*/  ISETP.GT.AND P1, PT, R4, 0x1, PT ;  /* 0x000000010400780c */ /* 0x000fe20003f24270 */
[----:B------:R-:W-:Y:S02]  /*2380*/  BSSY B1, `(.L_x_30) ;  /* 0x0000012000017945 */ /* 0x000fe40003800000 */
[----:B------:R-:W-:Y:S02]  /*2390*/  IMAD.IADD R7, R101, 0x1, R7 ;  /* 0x0000000165077824 */ /* 0x000fe400078e0207 */
[----:B------:R-:W-:Y:S01]  /*23a0*/  IMAD.WIDE.U32 R20, R99, R106, R6 ;  /* 0x0000006a63147225 */ /* 0x000fe200078e0006 */
[----:B0-----:R-:W-:-:S03]  /*23b0*/  SHF.L.U64.HI R15, R108, 0x3, R109 ;  /* 0x000000036c0f7819 */ /* 0x001fc6000001026d */
[----:B------:R-:W-:Y:S01]  /*23c0*/  IMAD.IADD R7, R103, 0x1, R21 ;  /* 0x0000000167077824 */ /* 0x000fe200078e0215 */
[----:B------:R-:W-:Y:S01]  /*23d0*/  LEA R6, P4, R20, R110, 0x2 ;  /* 0x0000006e14067211 */ /* 0x000fe200078810ff */
[----:B------:R-:W-:-:S03]  /*23e0*/  IMAD.SHL.U32 R14, R108, 0x8, RZ ;  /* 0x000000086c0e7824 */ /* 0x000fc600078e00ff */
[----:B------:R-:W-:Y:S01]  /*23f0*/  LEA.HI.X R7, R20, R111, R7, 0x2, P4 ;  /* 0x0000006f14077211 */ /* 0x000fe200020f1407 */
[----:B------:R-:W-:Y:S01]  /*2400*/  IMAD.WIDE.U32 R20, R100, R108, R14 ;  /* 0x0000006c64147225 */ /* 0x000fe200078e000e */
[----:B--2---:R-:W-:-:S05]  /*2410*/  LOP3.LUT R11, R5, 0xffffe000, RZ, 0xc0, !PT ;  /* 0xffffe000050b7812 */ /* 0x004fca00078ec0ff */
[----:B------:R-:W-:-:S04]  /*2420*/  FMUL R11, R11, R88 ;  /* 0x000000580b0b7220 */ /* 0x000fc80000400000 */
[----:B------:R-:W-:Y:S01]  /*2430*/  FFMA R107, R24, R19, R11 ;  /* 0x00000013186b7223 */ /* 0x000fe2000000000b */
[----:B------:R-:W-:Y:S02]  /*2440*/  LEA.HI.X R11, R102, UR5, R113, 0x2, P3 ;  /* 0x00000005660b7c11 */ /* 0x000fe400098f1471 */
[----:B------:R-:W-:Y:S02]  /*2450*/  ISETP.GT.AND P3, PT, R3, RZ, P1 ;  /* 0x000000ff0300720c */ /* 0x000fe40000f64270 */
[----:B------:R-:W-:-:S05]  /*2460*/  F2FP.TF32.F32.PACK_B R107, R107 ;  /* 0x0000006bff6b723e */ /* 0x000fca00024050ff */
[----:B------:R0:W-:Y:S06]  /*2470*/  @P2 STG.E desc[UR36][R10.64], R107 ;  /* 0x0000006b0a002986 */ /* 0x0001ec000c101924 */
[----:B------:R-:W-:Y:S05]  /*2480*/  @!P3 BRA `(.L_x_31) ;  /* 0x000000000004b947 */ /* 0x000fea0003800000 */
[----:B------:R1:W5:Y:S02]  /*2490*/  LDG.E.LTC128B R5, desc[UR36][R6.64+0x4] ;  /* 0x0000042406057981 */ /* 0x000364000c1e1920 */
.L_x_31:
[----:B------:R-:W-:Y:S05]  /*24a0*/  BSYNC B1 ;  /* 0x0000000000017941 */ /* 0x000fea0003800000 */
.L_x_30:
[----:B-----5:R-:W-:Y:S01]  /*24b0*/  LOP3.LUT R15, R5, 0xffffe000, RZ, 0xc0, !PT ;  /* 0xffffe000050f7812 */ /* 0x020fe200078ec0ff */
[----:B------:R-:W-:Y:S01]  /*24c0*/  IMAD.IADD R101, R101, 0x1, R21 ;  /* 0x0000000165657824 */ /* 0x000fe200078e0215 */
[----:B------:R-:W-:Y:S01]  /*24d0*/  IADD3 R104, P2, R104, R20, RZ ;  /* 0x0000001468687210 */ /* 0x000fe20007f5e0ff */
[----:B------:R-:W-:Y:S01]  /*24e0*/  IMAD.MOV.U32 R24, RZ, RZ, R5 ;  /* 0x000000ffff187224 */ /* 0x000fe200078e0005 */
[----:B------:R-:W-:Y:S01]  /*24f0*/  ISETP.GT.AND P0, PT, R3, 0x8, P0 ;  /* 0x000000080300780c */ /* 0x000fe20000704270 */
[----:B------:R-:W-:Y:S02]  /*2500*/  FMUL R12, R15, R88 ;  /* 0x000000580f0c7220 */ /* 0x000fe40000400000 */
[----:B------:R-:W-:Y:S01]  /*2510*/  IMAD.X R13, R101, 0x1, R13, P2 ;  /* 0x00000001650d7824 */ /* 0x000fe200010e060d */
[----:B------:R-:W-:Y:S01]  /*2520*/  LEA R14, P2, R104, R110, 0x2 ;  /* 0x0000006e680e7211 */ /* 0x000fe200078410ff */
[----:B------:R-:W-:-:S03]  /*2530*/  FFMA R25, R25, R19, R12 ;  /* 0x0000001319197223 */ /* 0x000fc6000000000c */
[----:B------:R-:W-:Y:S02]  /*2540*/  LEA.HI.X R15, R104, R111, R13, 0x2, P2 ;  /* 0x0000006f680f7211 */ /* 0x000fe400010f140d */
[----:B------:R-:W-:-:S05]  /*2550*/  F2FP.TF32.F32.PACK_B R25, R25 ;  /* 0x00000019ff19723e */ /* 0x000fca00024050ff */
[----:B------:R2:W-:Y:S04]  /*2560*/  @P3 STG.E desc[UR36][R10.64+0x4], R25 ;  /* 0x000004190a003986 */ /* 0x0005e8000c101924 */
[----:B------:R-:W3:Y:S01]  /*2570*/  @P0 LDG.E.LTC128B R24, desc[UR36][R14.64] ;  /* 0x000000240e180981 */ /* 0x000ee2000c1e1920 */
[----:B------:R-:W-:Y:S01]  /*2580*/  IADD3 R20, P2, R8, R20, RZ ;  /* 0x0000001408147210 */ /* 0x000fe20007f5e0ff */
[----:B------:R-:W-:Y:S01]  /*2590*/  BSSY B1, `(.L_x_32) ;  /* 0x0000011000017945 */ /* 0x000fe20003800000 */
[----:B------:R-:W-:-:S03]  /*25a0*/  ISETP.GT.AND P1, PT, R3, 0x8, P1 ;  /* 0x000000080300780c */ /* 0x000fc60000f24270 */
[----:B------:R-:W-:Y:S01]  /*25b0*/  IMAD.X R21, R9, 0x1, R101, P2 ;  /* 0x0000000109157824 */ /* 0x000fe200010e0665 */
[C---:B------:R-:W-:Y:S02]  /*25c0*/  SHF.L.U64.HI R9, R92.reuse, 0x2, R91 ;  /* 0x000000025c097819 */ /* 0x040fe4000001025b */
[----:B------:R-:W-:Y:S01]  /*25d0*/  LEA R12, P2, R92, R10, 0x2 ;  /* 0x0000000a5c0c7211 */ /* 0x000fe200078410ff */
[----:B------:R-:W-:-:S04]  /*25e0*/  IMAD.WIDE.U32 R20, R99, R106, R20 ;  /* 0x0000006a63147225 */ /* 0x000fc800078e0014 */
[----:B------:R-:W-:Y:S01]  /*25f0*/  IMAD.X R13, R9, 0x1, R11, P2 ;  /* 0x00000001090d7824 */ /* 0x000fe200010e060b */
[----:B------:R-:W-:Y:S02]  /*2600*/  LEA R8, P3, R20, R110, 0x2 ;  /* 0x0000006e14087211 */ /* 0x000fe400078610ff */
[----:B---3--:R-:W-:-:S05]  /*2610*/  LOP3.LUT R5, R24, 0xffffe000, RZ, 0xc0, !PT ;  /* 0xffffe00018057812 */ /* 0x008fca00078ec0ff */
[----:B------:R-:W-:-:S04]  /*2620*/  FMUL R5, R5, R88 ;  /* 0x0000005805057220 */ /* 0x000fc80000400000 */
[----:B------:R-:W-:Y:S01]  /*2630*/  FFMA R99, R26, R19, R5 ;  /* 0x000000131a637223 */ /* 0x000fe20000000005 */
[----:B------:R-:W-:-:S04]  /*2640*/  IMAD.IADD R5, R103, 0x1, R21 ;  /* 0x0000000167057824 */ /* 0x000fc800078e0215 */
[----:B------:R-:W-:Y:S02]  /*2650*/  F2FP.TF32.F32.PACK_B R99, R99 ;  /* 0x00000063ff63723e */ /* 0x000fe400024050ff */
[----:B------:R-:W-:-:S03]  /*2660*/  LEA.HI.X R9, R20, R111, R5, 0x2, P3 ;  /* 0x0000006f14097211 */ /* 0x000fc600018f1405 */
[----:B------:R2:W-:Y:S01]  /*2670*/  @P0 STG.E desc[UR36][R12.64], R99 ;  /* 0x000000630c000986 */ /* 0x0005e2000c101924 */
[----:B------:R-:W-:Y:S05]  /*2680*/  @!P1 BRA `(.L_x_33) ;  /* 0x0000000000049947 */ /* 0x000fea0003800000 */
[----:B------:R3:W5:Y:S02]  /*2690*/  LDG.E.LTC128B R24, desc[UR36][R8.64+0x4] ;  /* 0x0000042408187981 */ /* 0x000764000c1e1920 */
.L_x_33:
[----:B------:R-:W-:Y:S05]  /*26a0*/  BSYNC B1 ;  /* 0x0000000000017941 */ /* 0x000fea0003800000 */
.L_x_32:
[----:B-----5:R-:W-:Y:S01]  /*26b0*/  LOP3.LUT R5, R24, 0xffffe000, RZ, 0xc0, !PT ;  /* 0xffffe00018057812 */ /* 0x020fe200078ec0ff */
[----:B------:R-:W-:Y:S01]  /*26c0*/  BSSY B1, `(.L_x_34) ;  /* 0x0000009000017945 */ /* 0x000fe20003800000 */
[----:B------:R-:W-:-:S03]  /*26d0*/  ISETP.GT.AND P0, PT, R4, 0x8, PT ;  /* 0x000000080400780c */ /* 0x000fc60003f04270 */
[----:B------:R-:W-:Y:S01]  /*26e0*/  FMUL R14, R5, R88 ;  /* 0x00000058050e7220 */ /* 0x000fe20000400000 */
[----:B------:R-:W-:-:S03]  /*26f0*/  ISETP.GT.AND P2, PT, R3, RZ, P0 ;  /* 0x000000ff0300720c */ /* 0x000fc60000744270 */
[----:B------:R-:W-:-:S05]  /*2700*/  FFMA R27, R27, R19, R14 ;  /* 0x000000131b1b7223 */ /* 0x000fca000000000e */
[----:B------:R-:W-:-:S05]  /*2710*/  F2FP.TF32.F32.PACK_B R27, R27 ;  /* 0x0000001bff1b723e */ /* 0x000fca00024050ff */
[----:B------:R4:W-:Y:S01]  /*2720*/  @P1 STG.E desc[UR36][R12.64+0x4], R27 ;  /* 0x0000041b0c001986 */ /* 0x0009e2000c101924 */
[----:B------:R-:W-:Y:S05]  /*2730*/  @!P2 BRA `(.L_x_35) ;  /* 0x000000000004a947 */ /* 0x000fea0003800000 */
[----:B------:R0:W5:Y:S02]  /*2740*/  LDG.E.LTC128B R24, desc[UR36][R6.64+0x20] ;  /* 0x0000202406187981 */ /* 0x000164000c1e1920 */
.L_x_35:
[----:B------:R-:W-:Y:S05]  /*2750*/  BSYNC B1 ;  /* 0x0000000000017941 */ /* 0x000fea0003800000 */
.L_x_34:
        /* <DEDUP_REMOVED lines=10> */
.L_x_37:
[----:B------:R-:W-:Y:S05]  /*2800*/  BSYNC B1 ;  /* 0x0000000000017941 */ /* 0x000fea0003800000 */
.L_x_36:
[----:B0----5:R-:W-:Y:S01]  /*2810*/  LOP3.LUT R5, R24, 0xffffe000, RZ, 0xc0, !PT ;  /* 0xffffe00018057812 */ /* 0x021fe200078ec0ff */
[----:B------:R-:W-:Y:S01]  /*2820*/  BSSY B1, `(.L_x_38) ;  /* 0x0000008000017945 */ /* 0x000fe20003800000 */
[----:B------:R-:W-:-:S03]  /*2830*/  ISETP.GT.AND P0, PT, R3, 0x8, P0 ;  /* 0x000000080300780c */ /* 0x000fc60000704270 */
[----:B------:R-:W-:-:S04]  /*2840*/  FMUL R14, R5, R88 ;  /* 0x00000058050e7220 */ /* 0x000fc80000400000 */
[----:B------:R-:W-:-:S05]  /*2850*/  FFMA R29, R29, R19, R14 ;  /* 0x000000131d1d7223 */ /* 0x000fca000000000e */
[----:B------:R-:W-:-:S05]  /*2860*/  F2FP.TF32.F32.PACK_B R29, R29 ;  /* 0x0000001dff1d723e */ /* 0x000fca00024050ff */
[----:B------:R0:W-:Y:S01]  /*2870*/  @P3 STG.E desc[UR36][R10.64+0x24], R29 ;  /* 0x0000241d0a003986 */ /* 0x0001e2000c101924 */
[----:B------:R-:W-:Y:S05]  /*2880*/  @!P0 BRA `(.L_x_39) ;  /* 0x0000000000048947 */ /* 0x000fea0003800000 */
[----:B------:R0:W5:Y:S02]  /*2890*/  LDG.E.LTC128B R24, desc[UR36][R8.64+0x20] ;  /* 0x0000202408187981 */ /* 0x000164000c1e1920 */
.L_x_39:
[----:B------:R-:W-:Y:S05]  /*28a0*/  BSYNC B1 ;  /* 0x0000000000017941 */ /* 0x000fea0003800000 */
.L_x_38:
[----:B-----5:R-:W-:Y:S01]  /*28b0*/  LOP3.LUT R5, R24, 0xffffe000, RZ, 0xc0, !PT ;  /* 0xffffe00018057812 */ /* 0x020fe200078ec0ff */
        /* <DEDUP_REMOVED lines=8> */
.L_x_41:
[----:B------:R-:W-:Y:S05]  /*2940*/  BSYNC B1 ;  /* 0x0000000000017941 */ /* 0x000fea0003800000 */
.L_x_40:
[----:B0----5:R-:W-:Y:S01]  /*2950*/  LOP3.LUT R5, R24, 0xffffe000, RZ, 0xc0, !PT ;  /* 0xffffe00018057812 */ /* 0x021fe200078ec0ff */
        /* <DEDUP_REMOVED lines=9> */
.L_x_43:
[----:B------:R-:W-:Y:S05]  /*29f0*/  BSYNC B1 ;  /* 0x0000000000017941 */ /* 0x000fea0003800000 */
.L_x_42:
        /* <DEDUP_REMOVED lines=10> */
.L_x_45:
[----:B------:R-:W-:Y:S05]  /*2aa0*/  BSYNC B1 ;  /* 0x0000000000017941 */ /* 0x000fea0003800000 */
.L_x_44:
        /* <DEDUP_REMOVED lines=9> */
.L_x_47:
[----:B------:R-:W-:Y:S05]  /*2b40*/  BSYNC B1 ;  /* 0x0000000000017941 */ /* 0x000fea0003800000 */
.L_x_46:
        /* <DEDUP_REMOVED lines=9> */
.L_x_49:
[----:B------:R-:W-:Y:S05]  /*2be0*/  BSYNC B1 ;  /* 0x0000000000017941 */ /* 0x000fea0003800000 */
.L_x_48:
        /* <DEDUP_REMOVED lines=10> */
.L_x_51:
[----:B------:R-:W-:Y:S05]  /*2c90*/  BSYNC B1 ;  /* 0x0000000000017941 */ /* 0x000fea0003800000 */
.L_x_50:
        /* <DEDUP_REMOVED lines=10> */
.L_x_53:
[----:B------:R-:W-:Y:S05]  /*2d40*/  BSYNC B1 ;  /* 0x0000000000017941 */ /* 0x000fea0003800000 */
.L_x_52:
        /* <DEDUP_REMOVED lines=9> */
.L_x_55:
[----:B------:R-:W-:Y:S05]  /*2de0*/  BSYNC B1 ;  /* 0x0000000000017941 */ /* 0x000fea0003800000 */
.L_x_54:
        /* <DEDUP_REMOVED lines=9> */
.L_x_57:
[----:B------:R-:W-:Y:S05]  /*2e80*/  BSYNC B1 ;  /* 0x0000000000017941 */ /* 0x000fea0003800000 */
.L_x_56:
        /* <DEDUP_REMOVED lines=10> */
.L_x_59:
[----:B------:R-:W-:Y:S05]  /*2f30*/  BSYNC B1 ;  /* 0x0000000000017941 */ /* 0x000fea0003800000 */
.L_x_58:
        /* <DEDUP_REMOVED lines=10> */
.L_x_61:
[----:B------:R-:W-:Y:S05]  /*2fe0*/  BSYNC B1 ;  /* 0x0000000000017941 */ /* 0x000fea0003800000 */
.L_x_60:
        /* <DEDUP_REMOVED lines=9> */
.L_x_63:
[----:B------:R-:W-:Y:S05]  /*3080*/  BSYNC B1 ;  /* 0x0000000000017941 */ /* 0x000fea0003800000 */
.L_x_62:
        /* <DEDUP_REMOVED lines=9> */
.L_x_65:
[----:B------:R-:W-:Y:S05]  /*3120*/  BSYNC B1 ;  /* 0x0000000000017941 */ /* 0x000fea0003800000 */
.L_x_64:
        /* <DEDUP_REMOVED lines=10> */
.L_x_67:
[----:B------:R-:W-:Y:S05]  /*31d0*/  BSYNC B1 ;  /* 0x0000000000017941 */ /* 0x000fea0003800000 */
.L_x_66:
        /* <DEDUP_REMOVED lines=10> */
.L_x_69:
[----:B------:R-:W-:Y:S05]  /*3280*/  BSYNC B1 ;  /* 0x0000000000017941 */ /* 0x000fea0003800000 */
.L_x_68:
        /* <DEDUP_REMOVED lines=9> */
.L_x_71:
[----:B------:R-:W-:Y:S05]  /*3320*/  BSYNC B1 ;  /* 0x0000000000017941 */ /* 0x000fea0003800000 */
.L_x_70:
        /* <DEDUP_REMOVED lines=9> */
.L_x_73:
[----:B------:R-:W-:Y:S05]  /*33c0*/  BSYNC B1 ;  /* 0x0000000000017941 */ /* 0x000fea0003800000 */
.L_x_72:
        /* <DEDUP_REMOVED lines=10> */
.L_x_75:
[----:B------:R-:W-:Y:S05]  /*3470*/  BSYNC B1 ;  /* 0x0000000000017941 */ /* 0x000fea0003800000 */
.L_x_74:
        /* <DEDUP_REMOVED lines=10> */
.L_x_77:
[----:B------:R-:W-:Y:S05]  /*3520*/  BSYNC B1 ;  /* 0x0000000000017941 */ /* 0x000fea0003800000 */
.L_x_76:
        /* <DEDUP_REMOVED lines=9> */
.L_x_79:
[----:B------:R-:W-:Y:S05]  /*35c0*/  BSYNC B1 ;  /* 0x0000000000017941 */ /* 0x000fea0003800000 */
.L_x_78:
        /* <DEDUP_REMOVED lines=9> */
.L_x_81:
[----:B------:R-:W-:Y:S05]  /*3660*/  BSYNC B1 ;  /* 0x0000000000017941 */ /* 0x000fea0003800000 */
.L_x_80:
        /* <DEDUP_REMOVED lines=10> */
.L_x_83:
[----:B------:R-:W-:Y:S05]  /*3710*/  BSYNC B1 ;  /* 0x0000000000017941 */ /* 0x000fea0003800000 */
.L_x_82:
        /* <DEDUP_REMOVED lines=10> */
.L_x_85:
[----:B------:R-:W-:Y:S05]  /*37c0*/  BSYNC B1 ;  /* 0x0000000000017941 */ /* 0x000fea0003800000 */
.L_x_84:
        /* <DEDUP_REMOVED lines=9> */
.L_x_87:
[----:B------:R-:W-:Y:S05]  /*3860*/  BSYNC B1 ;  /* 0x0000000000017941 */ /* 0x000fea0003800000 */
.L_x_86:
        /* <DEDUP_REMOVED lines=9> */
.L_x_89:
[----:B------:R-:W-:Y:S05]  /*3900*/  BSYNC B1 ;  /* 0x0000000000017941 */ /* 0x000fea0003800000 */
.L_x_88:
        /* <DEDUP_REMOVED lines=10> */
.L_x_91:
[----:B------:R-:W-:Y:S05]  /*39b0*/  BSYNC B1 ;  /* 0x0000000000017941 */ /* 0x000fea0003800000 */
.L_x_90:
        /* <DEDUP_REMOVED lines=10> */
.L_x_93:
[----:B------:R-:W-:Y:S05]  /*3a60*/  BSYNC B1 ;  /* 0x0000000000017941 */ /* 0x000fea0003800000 */
.L_x_92:
        /* <DEDUP_REMOVED lines=9> */
.L_x_95:
[----:B------:R-:W-:Y:S05]  /*3b00*/  BSYNC B1 ;  /* 0x0000000000017941 */ /* 0x000fea0003800000 */
.L_x_94:
        /* <DEDUP_REMOVED lines=9> */
.L_x_97:
[----:B------:R-:W-:Y:S05]  /*3ba0*/  BSYNC B1 ;  /* 0x0000000000017941 */ /* 0x000fea0003800000 */
.L_x_96:
        /* <DEDUP_REMOVED lines=10> */
.L_x_99:
[----:B------:R-:W-:Y:S05]  /*3c50*/  BSYNC B1 ;  /* 0x0000000000017941 */ /* 0x000fea0003800000 */
.L_x_98:
        /* <DEDUP_REMOVED lines=10> */
.L_x_101:
[----:B------:R-:W-:Y:S05]  /*3d00*/  BSYNC B1 ;  /* 0x0000000000017941 */ /* 0x000fea0003800000 */
.L_x_100:
        /* <DEDUP_REMOVED lines=9> */
.L_x_103:
[----:B------:R-:W-:Y:S05]  /*3da0*/  BSYNC B1 ;  /* 0x0000000000017941 */ /* 0x000fea0003800000 */
.L_x_102:
        /* <DEDUP_REMOVED lines=9> */
.L_x_105:
[----:B------:R-:W-:Y:S05]  /*3e40*/  BSYNC B1 ;  /* 0x0000000000017941 */ /* 0x000fea0003800000 */
.L_x_104:
        /* <DEDUP_REMOVED lines=10> */
.L_x_107:
[----:B------:R-:W-:Y:S05]  /*3ef0*/  BSYNC B1 ;  /* 0x0000000000017941 */ /* 0x000fea0003800000 */
.L_x_106:
        /* <DEDUP_REMOVED lines=10> */
.L_x_109:
[----:B------:R-:W-:Y:S05]  /*3fa0*/  BSYNC B1 ;  /* 0x0000000000017941 */ /* 0x000fea0003800000 */
.L_x_108:
        /* <DEDUP_REMOVED lines=9> */
.L_x_111:
[----:B------:R-:W-:Y:S05]  /*4040*/  BSYNC B1 ;  /* 0x0000000000017941 */ /* 0x000fea0003800000 */
.L_x_110:
        /* <DEDUP_REMOVED lines=9> */
.L_x_113:
[----:B------:R-:W-:Y:S05]  /*40e0*/  BSYNC B1 ;  /* 0x0000000000017941 */ /* 0x000fea0003800000 */
.L_x_112:
        /* <DEDUP_REMOVED lines=10> */
.L_x_115:
[----:B------:R-:W-:Y:S05]  /*4190*/  BSYNC B1 ;  /* 0x0000000000017941 */ /* 0x000fea0003800000 */
.L_x_114:
        /* <DEDUP_REMOVED lines=10> */
.L_x_117:
[----:B------:R-:W-:Y:S05]  /*4240*/  BSYNC B1 ;  /* 0x0000000000017941 */ /* 0x000fea0003800000 */
.L_x_116:
        /* <DEDUP_REMOVED lines=9> */
.L_x_119:
[----:B------:R-:W-:Y:S05]  /*42e0*/  BSYNC B1 ;  /* 0x0000000000017941 */ /* 0x000fea0003800000 */
.L_x_118:
        /* <DEDUP_REMOVED lines=9> */
.L_x_121:
[----:B------:R-:W-:Y:S05]  /*4380*/  BSYNC B1 ;  /* 0x0000000000017941 */ /* 0x000fea0003800000 */
.L_x_120:
        /* <DEDUP_REMOVED lines=10> */
.L_x_123:
[----:B------:R-:W-:Y:S05]  /*4430*/  BSYNC B1 ;  /* 0x0000000000017941 */ /* 0x000fea0003800000 */
.L_x_122:
        /* <DEDUP_REMOVED lines=10> */
.L_x_125:
[----:B------:R-:W-:Y:S05]  /*44e0*/  BSYNC B1 ;  /* 0x0000000000017941 */ /* 0x000fea0003800000 */
.L_x_124:
        /* <DEDUP_REMOVED lines=9> */
.L_x_127:
[----:B------:R-:W-:Y:S05]  /*4580*/  BSYNC B1 ;  /* 0x0000000000017941 */ /* 0x000fea0003800000 */
.L_x_126:
        /* <DEDUP_REMOVED lines=9> */
.L_x_129:
[----:B------:R-:W-:Y:S05]  /*4620*/  BSYNC B1 ;  /* 0x0000000000017941 */ /* 0x000fea0003800000 */
.L_x_128:
        /* <DEDUP_REMOVED lines=10> */
.L_x_131:
[----:B------:R-:W-:Y:S05]  /*46d0*/  BSYNC B1 ;  /* 0x0000000000017941 */ /* 0x000fea0003800000 */
.L_x_130:
        /* <DEDUP_REMOVED lines=10> */
.L_x_133:
[----:B------:R-:W-:Y:S05]  /*4780*/  BSYNC B1 ;  /* 0x0000000000017941 */ /* 0x000fea0003800000 */
.L_x_132:
        /* <DEDUP_REMOVED lines=9> */
.L_x_135:
[----:B------:R-:W-:Y:S05]  /*4820*/  BSYNC B1 ;  /* 0x0000000000017941 */ /* 0x000fea0003800000 */
.L_x_134:
        /* <DEDUP_REMOVED lines=9> */
.L_x_137:
[----:B------:R-:W-:Y:S05]  /*48c0*/  BSYNC B1 ;  /* 0x0000000000017941 */ /* 0x000fea0003800000 */
.L_x_136:
        /* <DEDUP_REMOVED lines=10> */
.L_x_139:
[----:B------:R-:W-:Y:S05]  /*4970*/  BSYNC B1 ;  /* 0x0000000000017941 */ /* 0x000fea0003800000 */
.L_x_138:
        /* <DEDUP_REMOVED lines=10> */
.L_x_141:
[----:B------:R-:W-:Y:S05]  /*4a20*/  BSYNC B1 ;  /* 0x0000000000017941 */ /* 0x000fea0003800000 */
.L_x_140:
        /* <DEDUP_REMOVED lines=9> */
.L_x_143:
[----:B------:R-:W-:Y:S05]  /*4ac0*/  BSYNC B1 ;  /* 0x0000000000017941 */ /* 0x000fea0003800000 */
.L_x_142:
        /* <DEDUP_REMOVED lines=9> */
.L_x_145:
[----:B------:R-:W-:Y:S05]  /*4b60*/  BSYNC B1 ;  /* 0x0000000000017941 */ /* 0x000fea0003800000 */
.L_x_144:
        /* <DEDUP_REMOVED lines=10> */
.L_x_147:
[----:B------:R-:W-:Y:S05]  /*4c10*/  BSYNC B1 ;  /* 0x0000000000017941 */ /* 0x000fea0003800000 */
.L_x_146:
[----:B-----5:R-:W-:Y:S01]  /*4c20*/  LOP3.LUT R5, R24, 0xffffe000, RZ, 0xc0, !PT ;  /* 0xffffe00018057812 */ /* 0x020fe200078ec0ff */
[----:B------:R-:W-:Y:S01]  /*4c30*/  BSSY B1, `(.L_x_148) ;  /* 0x000000b000017945 */ /* 0x000fe20003800000 */
[----:B------:R-:W-:Y:S01]  /*4c40*/  ISETP.GT.AND P1, PT, R4, 0x79, PT ;  /* 0x000000790400780c */ /* 0x000fe20003f24270 */
[----:B------:R-:W-:Y:S02]  /*4c50*/  @P2 IMAD.MOV.U32 R4, RZ, RZ, R10 ;  /* 0x000000ffff042224 */ /* 0x000fe400078e000a */
[----:B------:R-:W-:Y:S01]  /*4c60*/  FMUL R5, R5, R88 ;  /* 0x0000005805057220 */ /* 0x000fe20000400000 */
[----:B------:R-:W-:-:S03]  /*4c70*/  ISETP.GT.AND P3, PT, R3, RZ, P1 ;  /* 0x000000ff0300720c */ /* 0x000fc60000f64270 */
[----:B------:R-:W-:Y:S01]  /*4c80*/  FFMA R15, R84, R19, R5 ;  /* 0x00000013540f7223 */ /* 0x000fe20000000005 */
[----:B------:R-:W-:-:S04]  /*4c90*/  @P2 IMAD.MOV.U32 R5, RZ, RZ, R11 ;  /* 0x000000ffff052224 */ /* 0x000fc800078e000b */
[----:B------:R-:W-:-:S05]  /*4ca0*/  F2FP.TF32.F32.PACK_B R15, R15 ;  /* 0x0000000fff0f723e */ /* 0x000fca00024050ff */
[----:B------:R0:W-:Y:S01]  /*4cb0*/  @P2 STG.E desc[UR36][R4.64+0x1e0], R15 ;  /* 0x0001e00f04002986 */ /* 0x0001e2000c101924 */
[----:B------:R-:W-:Y:S05]  /*4cc0*/  @!P3 BRA `(.L_x_149) ;  /* 0x000000000004b947 */ /* 0x000fea0003800000 */
[----:B------:R0:W5:Y:S02]  /*4cd0*/  LDG.E.LTC128B R24, desc[UR36][R6.64+0x1e4] ;  /* 0x0001e42406187981 */ /* 0x000164000c1e1920 */
.L_x_149:
[----:B------:R-:W-:Y:S05]  /*4ce0*/  BSYNC B1 ;  /* 0x0000000000017941 */ /* 0x000fea0003800000 */
.L_x_148:
        /* <DEDUP_REMOVED lines=9> */
.L_x_151:
[----:B------:R-:W-:Y:S05]  /*4d80*/  BSYNC B1 ;  /* 0x0000000000017941 */ /* 0x000fea0003800000 */
.L_x_150:
[----:B-----5:R-:W-:Y:S01]  /*4d90*/  LOP3.LUT R5, R24, 0xffffe000, RZ, 0xc0, !PT ;  /* 0xffffe00018057812 */ /* 0x020fe200078ec0ff */
[----:B------:R-:W-:Y:S01]  /*4da0*/  @P0 IMAD.MOV.U32 R4, RZ, RZ, R12 ;  /* 0x000000ffff040224 */ /* 0x000fe200078e000c */
[----:B------:R-:W-:Y:S01]  /*4db0*/  ISETP.GT.AND P1, PT, R3, 0x8, P1 ;  /* 0x000000080300780c */ /* 0x000fe20000f24270 */
[----:B------:R-:W-:Y:S02]  /*4dc0*/  BSSY B1, `(.L_x_152) ;  /* 0x0000008000017945 */ /* 0x000fe40003800000 */
[----:B------:R-:W-:-:S04]  /*4dd0*/  FMUL R5, R5, R88 ;  /* 0x0000005805057220 */ /* 0x000fc80000400000 */
[----:B-1----:R-:W-:Y:S01]  /*4de0*/  FFMA R7, R86, R19, R5 ;  /* 0x0000001356077223 */ /* 0x002fe20000000005 */
[----:B------:R-:W-:-:S04]  /*4df0*/  @P0 IMAD.MOV.U32 R5, RZ, RZ, R13 ;  /* 0x000000ffff050224 */ /* 0x000fc800078e000d */
[----:B------:R-:W-:-:S05]  /*4e00*/  F2FP.TF32.F32.PACK_B R7, R7 ;  /* 0x00000007ff07723e */ /* 0x000fca00024050ff */
[----:B------:R1:W-:Y:S01]  /*4e10*/  @P0 STG.E desc[UR36][R4.64+0x1e0], R7 ;  /* 0x0001e00704000986 */ /* 0x0003e2000c101924 */
[----:B------:R-:W-:Y:S05]  /*4e20*/  @!P1 BRA `(.L_x_153) ;  /* 0x0000000000049947 */ /* 0x000fea0003800000 */
[----:B------:R0:W5:Y:S02]  /*4e30*/  LDG.E.LTC128B R24, desc[UR36][R8.64+0x1e4] ;  /* 0x0001e42408187981 */ /* 0x000164000c1e1920 */
.L_x_153:
[----:B------:R-:W-:Y:S05]  /*4e40*/  BSYNC B1 ;  /* 0x0000000000017941 */ /* 0x000fea0003800000 */
.L_x_152:
[----:B------:R-:W-:Y:S05]  /*4e50*/  @!P1 BRA `(.L_x_154) ;  /* 0x0000001000e89947 */ /* 0x000fea0003800000 */
[----:B-----5:R-:W-:-:S05]  /*4e60*/  LOP3.LUT R3, R24, 0xffffe000, RZ, 0xc0, !PT ;  /* 0xffffe00018037812 */ /* 0x020fca00078ec0ff */
[----:B-1----:R-:W-:-:S04]  /*4e70*/  FMUL R4, R3, R88 ;  /* 0x0000005803047220 */ /* 0x002fc80000400000 */
[----:B------:R-:W-:-:S05]  /*4e80*/  FFMA R87, R87, R19, R4 ;  /* 0x0000001357577223 */ /* 0x000fca0000000004 */
[----:B------:R-:W-:-:S05]  /*4e90*/  F2FP.TF32.F32.PACK_B R87, R87 ;  /* 0x00000057ff57723e */ /* 0x000fca00024050ff */
[----:B------:R1:W-:Y:S01]  /*4ea0*/  STG.E desc[UR36][R12.64+0x1e4], R87 ;  /* 0x0001e4570c007986 */ /* 0x0003e2000c101924 */
[----:B------:R-:W-:Y:S05]  /*4eb0*/  BRA `(.L_x_154) ;  /* 0x0000001000d07947 */ /* 0x000fea0003800000 */
.L_x_29:
[----:B------:R-:W-:Y:S01]  /*4ec0*/  ISETP.GT.AND P4, PT, R4, 0x1, PT ;  /* 0x000000010400780c */ /* 0x000fe20003f84270 */
[----:B------:R-:W-:Y:S01]  /*4ed0*/  ULDC.64 UR4, c[0x0][0x5c0] ;  /* 0x0001700000047ab9 */ /* 0x000fe20000000a00 */
[-C--:B------:R-:W-:Y:S01]  /*4ee0*/  FMUL R5, R24, R19.reuse ;  /* 0x0000001318057220 */ /* 0x080fe20000400000 */
[----:B------:R-:W-:Y:S01]  /*4ef0*/  LEA R6, P3, R102, UR4, 0x2 ;  /* 0x0000000466067c11 */ /* 0x000fe2000f8610ff */
[-C--:B------:R-:W-:Y:S01]  /*4f00*/  FMUL R25, R25, R19.reuse ;  /* 0x0000001319197220 */ /* 0x080fe20000400000 */
[----:B------:R-:W-:Y:S01]  /*4f10*/  ISETP.GT.AND P1, PT, R3, RZ, P4 ;  /* 0x000000ff0300720c */ /* 0x000fe20002724270 */
[-C--:B------:R-:W-:Y:S01]  /*4f20*/  FMUL R11, R26, R19.reuse ;  /* 0x000000131a0b7220 */ /* 0x080fe20000400000 */
[----:B------:R-:W-:Y:S01]  /*4f30*/  LEA.HI.X R7, R102, UR5, R113, 0x2, P3 ;  /* 0x0000000566077c11 */ /* 0x000fe200098f1471 */
[----:B------:R-:W-:Y:S01]  /*4f40*/  FMUL R27, R27, R19 ;  /* 0x000000131b1b7220 */ /* 0x000fe20000400000 */
[----:B------:R-:W-:Y:S01]  /*4f50*/  F2FP.TF32.F32.PACK_B R5, R5 ;  /* 0x00000005ff05723e */ /* 0x000fe200024050ff */
[----:B------:R-:W-:Y:S01]  /*4f60*/  FMUL R29, R29, R19 ;  /* 0x000000131d1d7220 */ /* 0x000fe20000400000 */
[----:B------:R-:W-:Y:S01]  /*4f70*/  F2FP.TF32.F32.PACK_B R25, R25 ;  /* 0x00000019ff19723e */ /* 0x000fe200024050ff */
[-C--:B------:R-:W-:Y:S01]  /*4f80*/  FMUL R31, R31, R19.reuse ;  /* 0x000000131f1f7220 */ /* 0x080fe20000400000 */
[C---:B------:R-:W-:Y:S01]  /*4f90*/  SHF.L.U64.HI R9, R92.reuse, 0x2, R91 ;  /* 0x000000025c097819 */ /* 0x040fe2000001025b */
[----:B------:R0:W-:Y:S01]  /*4fa0*/  @P2 STG.E desc[UR36][R6.64], R5 ;  /* 0x0000000506002986 */ /* 0x0001e2000c101924 */
[----:B------:R-:W-:Y:S01]  /*4fb0*/  LEA R8, P3, R92, R6, 0x2 ;  /* 0x000000065c087211 */ /* 0x000fe200078610ff */
[-C--:B------:R-:W-:Y:S01]  /*4fc0*/  FMUL R13, R32, R19.reuse ;  /* 0x00000013200d7220 */ /* 0x080fe20000400000 */
[C---:B------:R-:W-:Y:S01]  /*4fd0*/  ISETP.GT.AND P2, PT, R4.reuse, 0x8, PT ;  /* 0x000000080400780c */ /* 0x040fe20003f44270 */
[----:B------:R-:W-:Y:S01]  /*4fe0*/  @P1 STG.E desc[UR36][R6.64+0x4], R25 ;  /* 0x0000041906001986 */ /* 0x000fe2000c101924 */
[----:B------:R-:W-:Y:S01]  /*4ff0*/  ISETP.GT.AND P1, PT, R4, 0x9, PT ;  /* 0x000000090400780c */ /* 0x000fe20003f24270 */
[----:B------:R-:W-:Y:S01]  /*5000*/  IMAD.X R9, R9, 0x1, R7, P3 ;  /* 0x0000000109097824 */ /* 0x000fe200018e0607 */
[----:B------:R-:W-:Y:S01]  /*5010*/  ISETP.GT.AND P0, PT, R3, 0x8, P0 ;  /* 0x000000080300780c */ /* 0x000fe20000704270 */
[-C--:B------:R-:W-:Y:S01]  /*5020*/  FMUL R33, R33, R19.reuse ;  /* 0x0000001321217220 */ /* 0x080fe20000400000 */
[----:B------:R-:W-:Y:S01]  /*5030*/  ISETP.GT.AND P4, PT, R3, 0x8, P4 ;  /* 0x000000080300780c */ /* 0x000fe20002784270 */
[-C--:B------:R-:W-:Y:S01]  /*5040*/  FMUL R35, R35, R19.reuse ;  /* 0x0000001323237220 */ /* 0x080fe20000400000 */
[C---:B------:R-:W-:Y:S01]  /*5050*/  ISETP.GT.AND P5, PT, R3.reuse, RZ, P2 ;  /* 0x000000ff0300720c */ /* 0x040fe200017a4270 */
[-C--:B0-----:R-:W-:Y:S01]  /*5060*/  FMUL R5, R28, R19.reuse ;  /* 0x000000131c057220 */ /* 0x081fe20000400000 */
[----:B------:R-:W-:Y:S01]  /*5070*/  ISETP.GT.AND P3, PT, R3, RZ, P1 ;  /* 0x000000ff0300720c */ /* 0x000fe20000f64270 */
[----:B------:R-:W-:Y:S01]  /*5080*/  FMUL R37, R37, R19 ;  /* 0x0000001325257220 */ /* 0x000fe20000400000 */
[----:B------:R-:W-:Y:S01]  /*5090*/  F2FP.TF32.F32.PACK_B R11, R11 ;  /* 0x0000000bff0b723e */ /* 0x000fe200024050ff */
[----:B------:R-:W-:Y:S01]  /*50a0*/  FMUL R39, R39, R19 ;  /* 0x0000001327277220 */ /* 0x000fe20000400000 */
[----:B------:R-:W-:Y:S01]  /*50b0*/  F2FP.TF32.F32.PACK_B R27, R27 ;  /* 0x0000001bff1b723e */ /* 0x000fe200024050ff */
[----:B------:R-:W-:Y:S01]  /*50c0*/  FMUL R41, R41, R19 ;  /* 0x0000001329297220 */ /* 0x000fe20000400000 */
[----:B------:R-:W-:Y:S01]  /*50d0*/  F2FP.TF32.F32.PACK_B R5, R5 ;  /* 0x00000005ff05723e */ /* 0x000fe200024050ff */
[----:B------:R0:W-:Y:S01]  /*50e0*/  @P0 STG.E desc[UR36][R8.64], R11 ;  /* 0x0000000b08000986 */ /* 0x0001e2000c101924 */
[----:B------:R-:W-:Y:S01]  /*50f0*/  F2FP.TF32.F32.PACK_B R29, R29 ;  /* 0x0000001dff1d723e */ /* 0x000fe200024050ff */
[-C--:B------:R-:W-:Y:S01]  /*5100*/  FMUL R43, R43, R19.reuse ;  /* 0x000000132b2b7220 */ /* 0x080fe20000400000 */
[C---:B------:R-:W-:Y:S01]  /*5110*/  ISETP.GT.AND P0, PT, R4.reuse, 0x10, PT ;  /* 0x000000100400780c */ /* 0x040fe20003f04270 */
[----:B------:R-:W-:Y:S01]  /*5120*/  @P4 STG.E desc[UR36][R8.64+0x4], R27 ;  /* 0x0000041b08004986 */ /* 0x000fe2000c101924 */
[----:B------:R-:W-:Y:S01]  /*5130*/  ISETP.GT.AND P2, PT, R3, 0x8, P2 ;  /* 0x000000080300780c */ /* 0x000fe20001744270 */
[-C--:B------:R-:W-:Y:S01]  /*5140*/  FMUL R45, R45, R19.reuse ;  /* 0x000000132d2d7220 */ /* 0x080fe20000400000 */
[C---:B------:R-:W-:Y:S01]  /*5150*/  ISETP.GT.AND P1, PT, R3.reuse, 0x8, P1 ;  /* 0x000000080300780c */ /* 0x040fe20000f24270 */
[----:B------:R1:W-:Y:S01]  /*5160*/  @P5 STG.E desc[UR36][R6.64+0x20], R5 ;  /* 0x0000200506005986 */ /* 0x0003e2000c101924 */
[----:B------:R-:W-:Y:S01]  /*5170*/  ISETP.GT.AND P5, PT, R3, RZ, P0 ;  /* 0x000000ff0300720c */ /* 0x000fe200007a4270 */
[----:B------:R-:W-:Y:S01]  /*5180*/  FMUL R47, R47, R19 ;  /* 0x000000132f2f7220 */ /* 0x000fe20000400000 */
[----:B------:R-:W-:Y:S01]  /*5190*/  F2FP.TF32.F32.PACK_B R31, R31 ;  /* 0x0000001fff1f723e */ /* 0x000fe200024050ff */
[----:B------:R-:W-:Y:S01]  /*51a0*/  @P3 STG.E desc[UR36][R6.64+0x24], R29 ;  /* 0x0000241d06003986 */ /* 0x000fe2000c101924 */
[----:B------:R-:W-:Y:S01]  /*51b0*/  ISETP.GT.AND P3, PT, R4, 0x11, PT ;  /* 0x000000110400780c */ /* 0x000fe20003f64270 */
[----:B0-----:R-:W-:Y:S01]  /*51c0*/  FMUL R11, R30, R19 ;  /* 0x000000131e0b7220 */ /* 0x001fe20000400000 */
[----:B------:R-:W-:Y:S01]  /*51d0*/  F2FP.TF32.F32.PACK_B R13, R13 ;  /* 0x0000000dff0d723e */ /* 0x000fe200024050ff */
[-C--:B------:R-:W-:Y:S01]  /*51e0*/  FMUL R49, R49, R19.reuse ;  /* 0x0000001331317220 */ /* 0x080fe20000400000 */
[----:B------:R-:W-:Y:S01]  /*51f0*/  ISETP.GT.AND P4, PT, R3, RZ, P3 ;  /* 0x000000ff0300720c */ /* 0x000fe20001f84270 */
[----:B------:R-:W-:Y:S01]  /*5200*/  FMUL R51, R51, R19 ;  /* 0x0000001333337220 */ /* 0x000fe20000400000 */
[----:B------:R-:W-:Y:S01]  /*5210*/  F2FP.TF32.F32.PACK_B R11, R11 ;  /* 0x0000000bff0b723e */ /* 0x000fe200024050ff */
[----:B-1----:R-:W-:Y:S01]  /*5220*/  FMUL R5, R34, R19 ;  /* 0x0000001322057220 */ /* 0x002fe20000400000 */
[----:B------:R-:W-:Y:S01]  /*5230*/  F2FP.TF32.F32.PACK_B R33, R33 ;  /* 0x00000021ff21723e */ /* 0x000fe200024050ff */
[-C--:B------:R-:W-:Y:S01]  /*5240*/  FMUL R53, R53, R19.reuse ;  /* 0x0000001335357220 */ /* 0x080fe20000400000 */
[----:B------:R-:W-:Y:S01]  /*5250*/  ISETP.GT.AND P0, PT, R3, 0x8, P0 ;  /* 0x000000080300780c */ /* 0x000fe20000704270 */
[----:B------:R0:W-:Y:S01]  /*5260*/  @P2 STG.E desc[UR36][R8.64+0x20], R11 ;  /* 0x0000200b08002986 */ /* 0x0001e2000c101924 */
[C---:B------:R-:W-:Y:S01]  /*5270*/  ISETP.GT.AND P2, PT, R4.reuse, 0x19, PT ;  /* 0x000000190400780c */ /* 0x040fe20003f44270 */
[----:B------:R-:W-:Y:S01]  /*5280*/  FMUL R55, R55, R19 ;  /* 0x0000001337377220 */ /* 0x000fe20000400000 */
[----:B------:R-:W-:Y:S01]  /*5290*/  F2FP.TF32.F32.PACK_B R5, R5 ;  /* 0x00000005ff05723e */ /* 0x000fe200024050ff */
[----:B------:R-:W-:Y:S01]  /*52a0*/  @P1 STG.E desc[UR36][R8.64+0x24], R31 ;  /* 0x0000241f08001986 */ /* 0x000fe2000c101924 */
[----:B------:R-:W-:Y:S01]  /*52b0*/  ISETP.GT.AND P1, PT, R4, 0x18, PT ;  /* 0x000000180400780c */ /* 0x000fe20003f24270 */
[----:B------:R-:W-:Y:S01]  /*52c0*/  FMUL R57, R57, R19 ;  /* 0x0000001339397220 */ /* 0x000fe20000400000 */
[----:B------:R-:W-:Y:S01]  /*52d0*/  F2FP.TF32.F32.PACK_B R35, R35 ;  /* 0x00000023ff23723e */ /* 0x000fe200024050ff */
[----:B------:R1:W-:Y:S01]  /*52e0*/  @P5 STG.E desc[UR36][R6.64+0x40], R13 ;  /* 0x0000400d06005986 */ /* 0x0003e2000c101924 */
[----:B------:R-:W-:Y:S01]  /*52f0*/  ISETP.GT.AND P5, PT, R3, RZ, P1 ;  /* 0x000000ff0300720c */ /* 0x000fe20000fa4270 */
[----:B------:R-:W-:Y:S01]  /*5300*/  FMUL R59, R59, R19 ;  /* 0x000000133b3b7220 */ /* 0x000fe20000400000 */
[----:B------:R-:W-:Y:S01]  /*5310*/  F2FP.TF32.F32.PACK_B R37, R37 ;  /* 0x00000025ff25723e */ /* 0x000fe200024050ff */
[----:B------:R-:W-:Y:S01]  /*5320*/  @P4 STG.E desc[UR36][R6.64+0x44], R33 ;  /* 0x0000442106004986 */ /* 0x000fe2000c101924 */
[C---:B------:R-:W-:Y:S01]  /*5330*/  ISETP.GT.AND P4, PT, R3.reuse, 0x8, P3 ;  /* 0x000000080300780c */ /* 0x040fe20001f84270 */
[-C--:B0-----:R-:W-:Y:S01]  /*5340*/  FMUL R11, R36, R19.reuse ;  /* 0x00000013240b7220 */ /* 0x081fe20000400000 */
[----:B------:R-:W-:Y:S01]  /*5350*/  ISETP.GT.AND P3, PT, R3, RZ, P2 ;  /* 0x000000ff0300720c */ /* 0x000fe20001764270 */
[----:B------:R0:W-:Y:S01]  /*5360*/  @P0 STG.E desc[UR36][R8.64+0x40], R5 ;  /* 0x0000400508000986 */ /* 0x0001e2000c101924 */
[----:B------:R-:W-:Y:S01]  /*5370*/  ISETP.GT.AND P0, PT, R4, 0x20, PT ;  /* 0x000000200400780c */ /* 0x000fe20003f04270 */
[----:B------:R-:W-:Y:S01]  /*5380*/  FMUL R61, R61, R19 ;  /* 0x000000133d3d7220 */ /* 0x000fe20000400000 */
[----:B------:R-:W-:Y:S01]  /*5390*/  F2FP.TF32.F32.PACK_B R11, R11 ;  /* 0x0000000bff0b723e */ /* 0x000fe200024050ff */
[-C--:B-1----:R-:W-:Y:S01]  /*53a0*/  FMUL R13, R40, R19.reuse ;  /* 0x00000013280d7220 */ /* 0x082fe20000400000 */
[----:B------:R-:W-:Y:S01]  /*53b0*/  ISETP.GT.AND P1, PT, R3, 0x8, P1 ;  /* 0x000000080300780c */ /* 0x000fe20000f24270 */
[----:B------:R-:W-:Y:S01]  /*53c0*/  FMUL R63, R63, R19 ;  /* 0x000000133f3f7220 */ /* 0x000fe20000400000 */
[----:B------:R-:W-:Y:S01]  /*53d0*/  F2FP.TF32.F32.PACK_B R39, R39 ;  /* 0x00000027ff27723e */ /* 0x000fe200024050ff */
[----:B------:R-:W-:Y:S01]  /*53e0*/  FMUL R65, R65, R19 ;  /* 0x0000001341417220 */ /* 0x000fe20000400000 */
[----:B------:R-:W-:Y:S01]  /*53f0*/  F2FP.TF32.F32.PACK_B R13, R13 ;  /* 0x0000000dff0d723e */ /* 0x000fe200024050ff */
[----:B------:R-:W-:Y:S01]  /*5400*/  @P4 STG.E desc[UR36][R8.64+0x44], R35 ;  /* 0x0000442308004986 */ /* 0x000fe2000c101924 */
[C---:B------:R-:W-:Y:S01]  /*5410*/  ISETP.GT.AND P4, PT, R3.reuse, 0x8, P2 ;  /* 0x000000080300780c */ /* 0x040fe20001784270 */
[-C--:B0-----:R-:W-:Y:S01]  /*5420*/  FMUL R5, R38, R19.reuse ;  /* 0x0000001326057220 */ /* 0x081fe20000400000 */
[C---:B------:R-:W-:Y:S01]  /*5430*/  ISETP.GT.AND P2, PT, R4.reuse, 0x21, PT ;  /* 0x000000210400780c */ /* 0x040fe20003f44270 */
[----:B------:R0:W-:Y:S01]  /*5440*/  @P5 STG.E desc[UR36][R6.64+0x60], R11 ;  /* 0x0000600b06005986 */ /* 0x0001e2000c101924 */
[----:B------:R-:W-:Y:S01]  /*5450*/  ISETP.GT.AND P5, PT, R3, RZ, P0 ;  /* 0x000000ff0300720c */ /* 0x000fe200007a4270 */
[----:B------:R-:W-:Y:S01]  /*5460*/  FMUL R67, R67, R19 ;  /* 0x0000001343437220 */ /* 0x000fe20000400000 */
[----:B------:R-:W-:Y:S01]  /*5470*/  F2FP.TF32.F32.PACK_B R5, R5 ;  /* 0x00000005ff05723e */ /* 0x000fe200024050ff */
[----:B------:R-:W-:Y:S01]  /*5480*/  @P3 STG.E desc[UR36][R6.64+0x64], R37 ;  /* 0x0000642506003986 */ /* 0x000fe2000c101924 */
[----:B------:R-:W-:Y:S01]  /*5490*/  ISETP.GT.AND P3, PT, R3, RZ, P2 ;  /* 0x000000ff0300720c */ /* 0x000fe20001764270 */
[----:B------:R-:W-:Y:S01]  /*54a0*/  FMUL R69, R69, R19 ;  /* 0x0000001345457220 */ /* 0x000fe20000400000 */
[----:B------:R-:W-:Y:S01]  /*54b0*/  F2FP.TF32.F32.PACK_B R41, R41 ;  /* 0x00000029ff29723e */ /* 0x000fe200024050ff */
[----:B------:R1:W-:Y:S01]  /*54c0*/  @P1 STG.E desc[UR36][R8.64+0x60], R5 ;  /* 0x0000600508001986 */ /* 0x0003e2000c101924 */
[----:B------:R-:W-:Y:S01]  /*54d0*/  ISETP.GT.AND P1, PT, R4, 0x28, PT ;  /* 0x000000280400780c */ /* 0x000fe20003f24270 */
[-C--:B------:R-:W-:Y:S01]  /*54e0*/  FMUL R71, R71, R19.reuse ;  /* 0x0000001347477220 */ /* 0x080fe20000400000 */
[C---:B------:R-:W-:Y:S01]  /*54f0*/  ISETP.GT.AND P0, PT, R3.reuse, 0x8, P0 ;  /* 0x000000080300780c */ /* 0x040fe20000704270 */
[----:B------:R-:W-:Y:S01]  /*5500*/  @P4 STG.E desc[UR36][R8.64+0x64], R39 ;  /* 0x0000642708004986 */ /* 0x000fe2000c101924 */
[C---:B------:R-:W-:Y:S01]  /*5510*/  ISETP.GT.AND P4, PT, R3.reuse, 0x8, P2 ;  /* 0x000000080300780c */ /* 0x040fe20001784270 */
[-C--:B0-----:R-:W-:Y:S01]  /*5520*/  FMUL R11, R44, R19.reuse ;  /* 0x000000132c0b7220 */ /* 0x081fe20000400000 */
[----:B------:R-:W-:Y:S01]  /*5530*/  ISETP.GT.AND P2, PT, R4, 0x29, PT ;  /* 0x000000290400780c */ /* 0x000fe20003f44270 */
[----:B------:R0:W-:Y:S01]  /*5540*/  @P5 STG.E desc[UR36][R6.64+0x80], R13 ;  /* 0x0000800d06005986 */ /* 0x0001e2000c101924 */
[----:B------:R-:W-:Y:S01]  /*5550*/  ISETP.GT.AND P5, PT, R3, RZ, P1 ;  /* 0x000000ff0300720c */ /* 0x000fe20000fa4270 */
[----:B------:R-:W-:Y:S01]  /*5560*/  FMUL R73, R73, R19 ;  /* 0x0000001349497220 */ /* 0x000fe20000400000 */
[----:B------:R-:W-:Y:S01]  /*5570*/  F2FP.TF32.F32.PACK_B R43, R43 ;  /* 0x0000002bff2b723e */ /* 0x000fe200024050ff */
[-C--:B-1----:R-:W-:Y:S01]  /*5580*/  FMUL R5, R42, R19.reuse ;  /* 0x000000132a057220 */ /* 0x082fe20000400000 */
[----:B------:R-:W-:Y:S01]  /*5590*/  @P3 STG.E desc[UR36][R6.64+0x84], R41 ;  /* 0x0000842906003986 */ /* 0x000fe2000c101924 */
[----:B------:R-:W-:Y:S01]  /*55a0*/  ISETP.GT.AND P3, PT, R3, RZ, P2 ;  /* 0x000000ff0300720c */ /* 0x000fe20001764270 */
[----:B------:R-:W-:Y:S01]  /*55b0*/  FMUL R75, R75, R19 ;  /* 0x000000134b4b7220 */ /* 0x000fe20000400000 */
[----:B------:R-:W-:Y:S01]  /*55c0*/  F2FP.TF32.F32.PACK_B R11, R11 ;  /* 0x0000000bff0b723e */ /* 0x000fe200024050ff */
[----:B------:R-:W-:Y:S01]  /*55d0*/  FMUL R77, R77, R19 ;  /* 0x000000134d4d7220 */ /* 0x000fe20000400000 */
[----:B------:R-:W-:Y:S01]  /*55e0*/  F2FP.TF32.F32.PACK_B R5, R5 ;  /* 0x00000005ff05723e */ /* 0x000fe200024050ff */
[----:B------:R-:W-:Y:S01]  /*55f0*/  FMUL R79, R79, R19 ;  /* 0x000000134f4f7220 */ /* 0x000fe20000400000 */
[----:B------:R-:W-:Y:S01]  /*5600*/  F2FP.TF32.F32.PACK_B R45, R45 ;  /* 0x0000002dff2d723e */ /* 0x000fe200024050ff */
[-C--:B0-----:R-:W-:Y:S01]  /*5610*/  FMUL R13, R48, R19.reuse ;  /* 0x00000013300d7220 */ /* 0x081fe20000400000 */
[----:B------:R-:W-:Y:S01]  /*5620*/  ISETP.GT.AND P1, PT, R3, 0x8, P1 ;  /* 0x000000080300780c */ /* 0x000fe20000f24270 */
[----:B------:R0:W-:Y:S01]  /*5630*/  @P0 STG.E desc[UR36][R8.64+0x80], R5 ;  /* 0x0000800508000986 */ /* 0x0001e2000c101924 */
[----:B------:R-:W-:Y:S01]  /*5640*/  ISETP.GT.AND P0, PT, R4, 0x30, PT ;  /* 0x000000300400780c */ /* 0x000fe20003f04270 */
[----:B------:R-:W-:Y:S01]  /*5650*/  FMUL R81, R81, R19 ;  /* 0x0000001351517220 */ /* 0x000fe20000400000 */
[----:B------:R-:W-:Y:S01]  /*5660*/  F2FP.TF32.F32.PACK_B R47, R47 ;  /* 0x0000002fff2f723e */ /* 0x000fe200024050ff */
[----:B------:R-:W-:Y:S01]  /*5670*/  @P4 STG.E desc[UR36][R8.64+0x84], R43 ;  /* 0x0000842b08004986 */ /* 0x000fe2000c101924 */
[C---:B------:R-:W-:Y:S01]  /*5680*/  ISETP.GT.AND P4, PT, R3.reuse, 0x8, P2 ;  /* 0x000000080300780c */ /* 0x040fe20001784270 */
[-C--:B------:R-:W-:Y:S01]  /*5690*/  FMUL R15, R82, R19.reuse ;  /* 0x00000013520f7220 */ /* 0x080fe20000400000 */
[----:B------:R-:W-:Y:S01]  /*56a0*/  ISETP.GT.AND P2, PT, R4, 0x31, PT ;  /* 0x000000310400780c */ /* 0x000fe20003f44270 */
[----:B------:R1:W-:Y:S01]  /*56b0*/  @P5 STG.E desc[UR36][R6.64+0xa0], R11 ;  /* 0x0000a00b06005986 */ /* 0x0003e2000c101924 */
[----:B------:R-:W-:Y:S01]  /*56c0*/  ISETP.GT.AND P5, PT, R3, RZ, P0 ;  /* 0x000000ff0300720c */ /* 0x000fe200007a4270 */
[----:B------:R-:W-:Y:S01]  /*56d0*/  FMUL R83, R83, R19 ;  /* 0x0000001353537220 */ /* 0x000fe20000400000 */
[----:B------:R-:W-:Y:S01]  /*56e0*/  F2FP.TF32.F32.PACK_B R13, R13 ;  /* 0x0000000dff0d723e */ /* 0x000fe200024050ff */
[-C--:B0-----:R-:W-:Y:S01]  /*56f0*/  FMUL R5, R46, R19.reuse ;  /* 0x000000132e057220 */ /* 0x081fe20000400000 */
[----:B------:R-:W-:Y:S01]  /*5700*/  @P3 STG.E desc[UR36][R6.64+0xa4], R45 ;  /* 0x0000a42d06003986 */ /* 0x000fe2000c101924 */
[----:B------:R-:W-:Y:S01]  /*5710*/  ISETP.GT.AND P3, PT, R3, RZ, P2 ;  /* 0x000000ff0300720c */ /* 0x000fe20001764270 */
[----:B------:R-:W-:Y:S01]  /*5720*/  FMUL R21, R84, R19 ;  /* 0x0000001354157220 */ /* 0x000fe20000400000 */
[----:B------:R-:W-:Y:S01]  /*5730*/  F2FP.TF32.F32.PACK_B R49, R49 ;  /* 0x00000031ff31723e */ /* 0x000fe200024050ff */
[----:B------:R-:W-:Y:S01]  /*5740*/  FMUL R85, R85, R19 ;  /* 0x0000001355557220 */ /* 0x000fe20000400000 */
[----:B------:R-:W-:Y:S01]  /*5750*/  F2FP.TF32.F32.PACK_B R5, R5 ;  /* 0x00000005ff05723e */ /* 0x000fe200024050ff */
[-C--:B------:R-:W-:Y:S01]  /*5760*/  FMUL R87, R87, R19.reuse ;  /* 0x0000001357577220 */ /* 0x080fe20000400000 */
[----:B------:R-:W-:Y:S01]  /*5770*/  ISETP.GT.AND P0, PT, R3, 0x8, P0 ;  /* 0x000000080300780c */ /* 0x000fe20000704270 */
[----:B-1----:R-:W-:Y:S01]  /*5780*/  FMUL R11, R52, R19 ;  /* 0x00000013340b7220 */ /* 0x002fe20000400000 */
[----:B------:R-:W-:Y:S01]  /*5790*/  F2FP.TF32.F32.PACK_B R51, R51 ;  /* 0x00000033ff33723e */ /* 0x000fe200024050ff */
[----:B------:R0:W-:Y:S01]  /*57a0*/  @P1 STG.E desc[UR36][R8.64+0xa0], R5 ;  /* 0x0000a00508001986 */ /* 0x0001e2000c101924 */
[----:B------:R-:W-:-:S02]  /*57b0*/  ISETP.GT.AND P1, PT, R4, 0x38, PT ;  /* 0x000000380400780c */ /* 0x000fc40003f24270 */
[----:B------:R-:W-:Y:S01]  /*57c0*/  F2FP.TF32.F32.PACK_B R11, R11 ;  /* 0x0000000bff0b723e */ /* 0x000fe200024050ff */
[----:B------:R-:W-:Y:S01]  /*57d0*/  @P4 STG.E desc[UR36][R8.64+0xa4], R47 ;  /* 0x0000a42f08004986 */ /* 0x000fe2000c101924 */
[C---:B------:R-:W-:Y:S02]  /*57e0*/  ISETP.GT.AND P4, PT, R3.reuse, 0x8, P2 ;  /* 0x000000080300780c */ /* 0x040fe40001784270 */
[----:B------:R-:W-:Y:S01]  /*57f0*/  ISETP.GT.AND P2, PT, R4, 0x39, PT ;  /* 0x000000390400780c */ /* 0x000fe20003f44270 */
[----:B------:R1:W-:Y:S01]  /*5800*/  @P5 STG.E desc[UR36][R6.64+0xc0], R13 ;  /* 0x0000c00d06005986 */ /* 0x0003e2000c101924 */
[C---:B------:R-:W-:Y:S02]  /*5810*/  ISETP.GT.AND P5, PT, R3.reuse, RZ, P1 ;  /* 0x000000ff0300720c */ /* 0x040fe40000fa4270 */
[----:B------:R-:W-:Y:S01]  /*5820*/  F2FP.TF32.F32.PACK_B R53, R53 ;  /* 0x00000035ff35723e */ /* 0x000fe200024050ff */
[----:B0-----:R-:W-:Y:S01]  /*5830*/  FMUL R5, R50, R19 ;  /* 0x0000001332057220 */ /* 0x001fe20000400000 */
[----:B------:R-:W-:Y:S01]  /*5840*/  @P3 STG.E desc[UR36][R6.64+0xc4], R49 ;  /* 0x0000c43106003986 */ /* 0x000fe2000c101924 */
[----:B------:R-:W-:-:S02]  /*5850*/  ISETP.GT.AND P3, PT, R3, RZ, P2 ;  /* 0x000000ff0300720c */ /* 0x000fc40001764270 */
[----:B------:R-:W-:Y:S02]  /*5860*/  ISETP.GT.AND P1, PT, R3, 0x8, P1 ;  /* 0x000000080300780c */ /* 0x000fe40000f24270 */
[----:B------:R-:W-:Y:S01]  /*5870*/  F2FP.TF32.F32.PACK_B R5, R5 ;  /* 0x00000005ff05723e */ /* 0x000fe200024050ff */
[----:B-1----:R-:W-:Y:S01]  /*5880*/  FMUL R13, R56, R19 ;  /* 0x00000013380d7220 */ /* 0x002fe20000400000 */
[----:B------:R-:W-:-:S03]  /*5890*/  F2FP.TF32.F32.PACK_B R55, R55 ;  /* 0x00000037ff37723e */ /* 0x000fc600024050ff */
[----:B------:R0:W-:Y:S01]  /*58a0*/  @P0 STG.E desc[UR36][R8.64+0xc0], R5 ;  /* 0x0000c00508000986 */ /* 0x0001e2000c101924 */
[C---:B------:R-:W-:Y:S02]  /*58b0*/  ISETP.GT.AND P0, PT, R4.reuse, 0x40, PT ;  /* 0x000000400400780c */ /* 0x040fe40003f04270 */
        /* <DEDUP_REMOVED lines=71> */
[----:B------:R-:W-:Y:S01]  /*5d30*/  @P3 STG.E desc[UR36][R6.64+0x164], R69 ;  /* 0x0001644506003986 */ /* 0x000fe2000c101924 */
[----:B0-----:R-:W-:Y:S01]  /*5d40*/  FMUL R5, R70, R19 ;  /* 0x0000001346057220 */ /* 0x001fe20000400000 */
[----:B------:R-:W-:-:S02]  /*5d50*/  ISETP.GT.AND P3, PT, R3, RZ, P2 ;  /* 0x000000ff0300720c */ /* 0x000fc40001764270 */
[----:B------:R-:W-:Y:S02]  /*5d60*/  ISETP.GT.AND P0, PT, R3, 0x8, P0 ;  /* 0x000000080300780c */ /* 0x000fe40000704270 */
[----:B------:R-:W-:Y:S01]  /*5d70*/  F2FP.TF32.F32.PACK_B R5, R5 ;  /* 0x00000005ff05723e */ /* 0x000fe200024050ff */
[----:B-1----:R-:W-:Y:S01]  /*5d80*/  FMUL R11, R76, R19 ;  /* 0x000000134c0b7220 */ /* 0x002fe20000400000 */
[----:B------:R-:W-:-:S03]  /*5d90*/  F2FP.TF32.F32.PACK_B R75, R75 ;  /* 0x0000004bff4b723e */ /* 0x000fc600024050ff */
[----:B------:R0:W-:Y:S01]  /*5da0*/  @P1 STG.E desc[UR36][R8.64+0x160], R5 ;  /* 0x0001600508001986 */ /* 0x0001e2000c101924 */
[----:B------:R-:W-:Y:S02]  /*5db0*/  F2FP.TF32.F32.PACK_B R77, R77 ;  /* 0x0000004dff4d723e */ /* 0x000fe400024050ff */
[----:B------:R-:W-:Y:S01]  /*5dc0*/  F2FP.TF32.F32.PACK_B R11, R11 ;  /* 0x0000000bff0b723e */ /* 0x000fe200024050ff */
[----:B------:R-:W-:Y:S01]  /*5dd0*/  @P4 STG.E desc[UR36][R8.64+0x164], R71 ;  /* 0x0001644708004986 */ /* 0x000fe2000c101924 */
[C---:B------:R-:W-:Y:S02]  /*5de0*/  ISETP.GT.AND P4, PT, R4.reuse, 0x68, PT ;  /* 0x000000680400780c */ /* 0x040fe40003f84270 */
[----:B------:R-:W-:Y:S01]  /*5df0*/  F2FP.TF32.F32.PACK_B R79, R79 ;  /* 0x0000004fff4f723e */ /* 0x000fe200024050ff */
[----:B------:R1:W-:Y:S01]  /*5e00*/  @P5 STG.E desc[UR36][R6.64+0x180], R13 ;  /* 0x0001800d06005986 */ /* 0x0003e2000c101924 */
[----:B------:R-:W-:Y:S02]  /*5e10*/  ISETP.GT.AND P5, PT, R4, 0x69, PT ;  /* 0x000000690400780c */ /* 0x000fe40003fa4270 */
[----:B------:R-:W-:Y:S01]  /*5e20*/  F2FP.TF32.F32.PACK_B R81, R81 ;  /* 0x00000051ff51723e */ /* 0x000fe200024050ff */
[----:B------:R-:W-:Y:S01]  /*5e30*/  @P3 STG.E desc[UR36][R6.64+0x184], R73 ;  /* 0x0001844906003986 */ /* 0x000fe2000c101924 */
[C---:B------:R-:W-:Y:S01]  /*5e40*/  ISETP.GT.AND P3, PT, R3.reuse, 0x8, P2 ;  /* 0x000000080300780c */ /* 0x040fe20001764270 */
[----:B0-----:R-:W-:Y:S01]  /*5e50*/  FMUL R5, R74, R19 ;  /* 0x000000134a057220 */ /* 0x001fe20000400000 */
[----:B------:R-:W-:-:S02]  /*5e60*/  ISETP.GT.AND P2, PT, R3, RZ, P4 ;  /* 0x000000ff0300720c */ /* 0x000fc40002744270 */
[C---:B------:R-:W-:Y:S02]  /*5e70*/  ISETP.GT.AND P1, PT, R3.reuse, RZ, P5 ;  /* 0x000000ff0300720c */ /* 0x040fe40002f24270 */
[C---:B------:R-:W-:Y:S01]  /*5e80*/  ISETP.GT.AND P4, PT, R3.reuse, 0x8, P4 ;  /* 0x000000080300780c */ /* 0x040fe20002784270 */
[----:B-1----:R-:W-:Y:S01]  /*5e90*/  FMUL R13, R78, R19 ;  /* 0x000000134e0d7220 */ /* 0x002fe20000400000 */
[----:B------:R-:W-:Y:S02]  /*5ea0*/  F2FP.TF32.F32.PACK_B R5, R5 ;  /* 0x00000005ff05723e */ /* 0x000fe400024050ff */
[----:B------:R-:W-:Y:S02]  /*5eb0*/  ISETP.GT.AND P5, PT, R3, 0x8, P5 ;  /* 0x000000080300780c */ /* 0x000fe40002fa4270 */
[----:B------:R-:W-:Y:S01]  /*5ec0*/  F2FP.TF32.F32.PACK_B R13, R13 ;  /* 0x0000000dff0d723e */ /* 0x000fe200024050ff */
[----:B------:R0:W-:Y:S01]  /*5ed0*/  @P0 STG.E desc[UR36][R8.64+0x180], R5 ;  /* 0x0001800508000986 */ /* 0x0001e2000c101924 */
[----:B------:R-:W-:-:S02]  /*5ee0*/  ISETP.GT.AND P0, PT, R4, 0x79, PT ;  /* 0x000000790400780c */ /* 0x000fc40003f04270 */
[----:B------:R-:W-:Y:S01]  /*5ef0*/  F2FP.TF32.F32.PACK_B R15, R15 ;  /* 0x0000000fff0f723e */ /* 0x000fe200024050ff */
[----:B------:R-:W-:Y:S01]  /*5f00*/  @P3 STG.E desc[UR36][R8.64+0x184], R75 ;  /* 0x0001844b08003986 */ /* 0x000fe2000c101924 */
[C---:B------:R-:W-:Y:S02]  /*5f10*/  ISETP.GT.AND P3, PT, R4.reuse, 0x70, PT ;  /* 0x000000700400780c */ /* 0x040fe40003f64270 */
[----:B------:R-:W-:Y:S01]  /*5f20*/  F2FP.TF32.F32.PACK_B R83, R83 ;  /* 0x00000053ff53723e */ /* 0x000fe200024050ff */
[----:B------:R1:W-:Y:S01]  /*5f30*/  @P2 STG.E desc[UR36][R6.64+0x1a0], R11 ;  /* 0x0001a00b06002986 */ /* 0x0003e2000c101924 */
[C---:B------:R-:W-:Y:S02]  /*5f40*/  ISETP.GT.AND P2, PT, R4.reuse, 0x71, PT ;  /* 0x000000710400780c */ /* 0x040fe40003f44270 */
[----:B------:R-:W-:Y:S01]  /*5f50*/  F2FP.TF32.F32.PACK_B R21, R21 ;  /* 0x00000015ff15723e */ /* 0x000fe200024050ff */
[----:B------:R-:W-:Y:S01]  /*5f60*/  @P1 STG.E desc[UR36][R6.64+0x1a4], R77 ;  /* 0x0001a44d06001986 */ /* 0x000fe2000c101924 */
[----:B------:R-:W-:Y:S01]  /*5f70*/  ISETP.GT.AND P1, PT, R4, 0x78, PT ;  /* 0x000000780400780c */ /* 0x000fe20003f24270 */
[----:B------:R-:W-:Y:S01]  /*5f80*/  @P4 IMAD.MOV.U32 R4, RZ, RZ, R8 ;  /* 0x000000ffff044224 */ /* 0x000fe200078e0008 */
[----:B------:R-:W-:Y:S01]  /*5f90*/  F2FP.TF32.F32.PACK_B R85, R85 ;  /* 0x00000055ff55723e */ /* 0x000fe200024050ff */
[----:B0-----:R-:W-:Y:S01]  /*5fa0*/  @P4 IMAD.MOV.U32 R5, RZ, RZ, R9 ;  /* 0x000000ffff054224 */ /* 0x001fe200078e0009 */
[----:B------:R-:W-:Y:S01]  /*5fb0*/  F2FP.TF32.F32.PACK_B R87, R87 ;  /* 0x00000057ff57723e */ /* 0x000fe200024050ff */
[----:B-1----:R-:W-:-:S03]  /*5fc0*/  FMUL R11, R80, R19 ;  /* 0x00000013500b7220 */ /* 0x002fc60000400000 */
[----:B------:R0:W-:Y:S01]  /*5fd0*/  @P4 STG.E desc[UR36][R4.64+0x1a0], R13 ;  /* 0x0001a00d04004986 */ /* 0x0001e2000c101924 */
[C---:B------:R-:W-:Y:S02]  /*5fe0*/  ISETP.GT.AND P4, PT, R3.reuse, RZ, P3 ;  /* 0x000000ff0300720c */ /* 0x040fe40001f84270 */
[----:B------:R-:W-:Y:S02]  /*5ff0*/  ISETP.GT.AND P3, PT, R3, 0x8, P3 ;  /* 0x000000080300780c */ /* 0x000fe40001f64270 */
[----:B------:R-:W-:Y:S01]  /*6000*/  F2FP.TF32.F32.PACK_B R11, R11 ;  /* 0x0000000bff0b723e */ /* 0x000fe200024050ff */
[----:B0-----:R-:W-:Y:S02]  /*6010*/  @P5 IMAD.MOV.U32 R4, RZ, RZ, R8 ;  /* 0x000000ffff045224 */ /* 0x001fe400078e0008 */
[----:B------:R-:W-:Y:S01]  /*6020*/  FMUL R13, R86, R19 ;  /* 0x00000013560d7220 */ /* 0x000fe20000400000 */
[----:B------:R-:W-:-:S04]  /*6030*/  @P5 IMAD.MOV.U32 R5, RZ, RZ, R9 ;  /* 0x000000ffff055224 */ /* 0x000fc800078e0009 */
[----:B------:R-:W-:Y:S01]  /*6040*/  F2FP.TF32.F32.PACK_B R13, R13 ;  /* 0x0000000dff0d723e */ /* 0x000fe200024050ff */
[----:B------:R0:W-:Y:S01]  /*6050*/  @P5 STG.E desc[UR36][R4.64+0x1a4], R79 ;  /* 0x0001a44f04005986 */ /* 0x0001e2000c101924 */
[C---:B------:R-:W-:Y:S02]  /*6060*/  ISETP.GT.AND P5, PT, R3.reuse, RZ, P2 ;  /* 0x000000ff0300720c */ /* 0x040fe400017a4270 */
[----:B------:R-:W-:Y:S01]  /*6070*/  ISETP.GT.AND P2, PT, R3, 0x8, P2 ;  /* 0x000000080300780c */ /* 0x000fe20001744270 */
[----:B0-----:R-:W-:Y:S02]  /*6080*/  @P4 IMAD.MOV.U32 R4, RZ, RZ, R6 ;  /* 0x000000ffff044224 */ /* 0x001fe400078e0006 */
[----:B------:R-:W-:-:S05]  /*6090*/  @P4 IMAD.MOV.U32 R5, RZ, RZ, R7 ;  /* 0x000000ffff054224 */ /* 0x000fca00078e0007 */
        /* <DEDUP_REMOVED lines=10> */
[----:B------:R0:W-:Y:S02]  /*6140*/  @P3 STG.E desc[UR36][R4.64+0x1c0], R15 ;  /* 0x0001c00f04003986 */ /* 0x0001e4000c101924 */
[----:B0-----:R-:W-:Y:S02]  /*6150*/  @P2 IMAD.MOV.U32 R4, RZ, RZ, R8 ;  /* 0x000000ffff042224 */ /* 0x001fe400078e0008 */
[----:B------:R-:W-:-:S05]  /*6160*/  @P2 IMAD.MOV.U32 R5, RZ, RZ, R9 ;  /* 0x000000ffff052224 */ /* 0x000fca00078e0009 */
[----:B------:R0:W-:Y:S02]  /*6170*/  @P2 STG.E desc[UR36][R4.64+0x1c4], R83 ;  /* 0x0001c45304002986 */ /* 0x0001e4000c101924 */
[----:B0-----:R-:W-:Y:S02]  /*6180*/  @P4 IMAD.MOV.U32 R4, RZ, RZ, R6 ;  /* 0x000000ffff044224 */ /* 0x001fe400078e0006 */
[----:B------:R-:W-:-:S05]  /*6190*/  @P4 IMAD.MOV.U32 R5, RZ, RZ, R7 ;  /* 0x000000ffff054224 */ /* 0x000fca00078e0007 */
[----:B------:R0:W-:Y:S04]  /*61a0*/  @P4 STG.E desc[UR36][R4.64+0x1e0], R21 ;  /* 0x0001e01504004986 */ /* 0x0001e8000c101924 */
[----:B------:R1:W-:Y:S01]  /*61b0*/  @P5 STG.E desc[UR36][R6.64+0x1e4], R85 ;  /* 0x0001e45506005986 */ /* 0x0003e2000c101924 */
[----:B0-----:R-:W-:Y:S02]  /*61c0*/  @P1 IMAD.MOV.U32 R4, RZ, RZ, R8 ;  /* 0x000000ffff041224 */ /* 0x001fe400078e0008 */
[----:B------:R-:W-:-:S05]  /*61d0*/  @P1 IMAD.MOV.U32 R5, RZ, RZ, R9 ;  /* 0x000000ffff051224 */ /* 0x000fca00078e0009 */
[----:B------:R1:W-:Y:S04]  /*61e0*/  @P1 STG.E desc[UR36][R4.64+0x1e0], R13 ;  /* 0x0001e00d04001986 */ /* 0x0003e8000c101924 */
[----:B------:R1:W-:Y:S02]  /*61f0*/  @P0 STG.E desc[UR36][R8.64+0x1e4], R87 ;  /* 0x0001e45708000986 */ /* 0x0003e4000c101924 */
.L_x_154:
[----:B------:R-:W-:Y:S05]  /*6200*/  BSYNC B0 ;  /* 0x0000000000007941 */ /* 0x000fea0003800000 */
.L_x_28:
[----:B------:R-:W-:Y:S01]  /*6210*/  IADD3 R16, P0, R16, UR38, RZ ;  /* 0x0000002610107c10 */ /* 0x000fe2000ff1e0ff */
[----:B------:R-:W-:Y:S01]  /*6220*/  ULDC.64 UR4, c[0x0][0x650] ;  /* 0x0001940000047ab9 */ /* 0x000fe20000000a00 */
[----:B------:R-:W-:Y:S01]  /*6230*/  PRMT R3, RZ, 0x7610, R3 ;  /* 0x00007610ff037816 */ /* 0x000fe20000000003 */
[----:B------:R-:W-:Y:S01]  /*6240*/  IMAD.MOV.U32 R100, RZ, RZ, -0x1 ;  /* 0xffffffffff647424 */ /* 0x000fe200078e00ff */
[----:B------:R-:W-:Y:S01]  /*6250*/  IADD3.X R17, R17, UR41, RZ, P0, !PT ;  /* 0x0000002911117c10 */ /* 0x000fe200087fe4ff */
[----:B--2---:R-:W-:Y:S01]  /*6260*/  IMAD.MOV.U32 R99, RZ, RZ, -0x1 ;  /* 0xffffffffff637424 */ /* 0x004fe200078e00ff */
[----:B------:R-:W-:-:S04]  /*6270*/  ISETP.GE.U32.AND P0, PT, R16, UR4, PT ;  /* 0x0000000410007c0c */ /* 0x000fc8000bf06070 */
[----:B------:R-:W-:-:S13]  /*6280*/  ISETP.GE.U32.AND.EX P0, PT, R17, UR5, PT, P0 ;  /* 0x0000000511007c0c */ /* 0x000fda000bf06100 */
[----:B------:R-:W-:Y:S05]  /*6290*/  @P0 BRA `(.L_x_155) ;  /* 0x00000004004c0947 */ /* 0x000fea0003800000 */
[----:B0-----:R-:W0:Y:S01]  /*62a0*/  LDC.64 R10, c[0x0][0x628] ;  /* 0x00018a00ff0a7b82 */ /* 0x001e220000000a00 */
[----:B-1--4-:R-:W1:Y:S01]  /*62b0*/  S2R R12, SR_CTAID.X ;  /* 0x00000000000c7919 */ /* 0x012e620000002500 */
[----:B---3--:R-:W-:Y:S02]  /*62c0*/  IMAD.MOV.U32 R8, RZ, RZ, R16 ;  /* 0x000000ffff087224 */ /* 0x008fe400078e0010 */
[----:B------:R-:W-:Y:S01]  /*62d0*/  IMAD.MOV.U32 R9, RZ, RZ, R17 ;  /* 0x000000ffff097224 */ /* 0x000fe200078e0011 */
[----:B------:R-:W2:Y:S03]  /*62e0*/  S2R R20, SR_CTAID.Y ;  /* 0x0000000000147919 */ /* 0x000ea60000002600 */
[----:B------:R-:W3:Y:S08]  /*62f0*/  LDC R0, c[0x0][0x630] ;  /* 0x00018c00ff007b82 */ /* 0x000ef00000000800 */
[----:B------:R-:W4:Y:S01]  /*6300*/  LDC.64 R14, c[0x0][0x620] ;  /* 0x00018800ff0e7b82 */ /* 0x000f220000000a00 */
[----:B0-----:R-:W-:-:S04]  /*6310*/  ISETP.NE.U32.AND P0, PT, R10, RZ, PT ;  /* 0x000000ff0a00720c */ /* 0x001fc80003f05070 */
[----:B------:R-:W-:-:S13]  /*6320*/  ISETP.NE.AND.EX P0, PT, R11, RZ, PT, P0 ;  /* 0x000000ff0b00720c */ /* 0x000fda0003f05300 */
[----:B-1234-:R-:W-:Y:S05]  /*6330*/  @!P0 BRA `(.L_x_156) ;  /* 0x0000000000288947 */ /* 0x01efea0003800000 */
        /* <DEDUP_REMOVED lines=10> */
.L_x_156:
[-CC-:B------:R-:W-:Y:S01]  /*63e0*/  SHF.R.U64 R99, R8, R0.reuse, R9.reuse ;  /* 0x0000000008637219 */ /* 0x180fe20000001209 */
[----:B------:R-:W0:Y:S01]  /*63f0*/  LDC.64 R26, c[0x0][0x640] ;  /* 0x00019000ff1a7b82 */ /* 0x000e220000000a00 */
[----:B------:R-:W-:Y:S01]  /*6400*/  SHF.R.U32.HI R0, RZ, R0, R9 ;  /* 0x00000000ff007219 */ /* 0x000fe20000011609 */
[----:B------:R-:W-:Y:S01]  /*6410*/  ULDC UR4, c[0x0][0x150] ;  /* 0x0000540000047ab9 */ /* 0x000fe20000000800 */
[----:B------:R-:W-:Y:S02]  /*6420*/  IADD3 R3, P0, RZ, -R99, RZ ;  /* 0x80000063ff037210 */ /* 0x000fe40007f1e0ff */
[----:B------:R-:W-:-:S03]  /*6430*/  I2FP.F32.U32 R7, R12 ;  /* 0x0000000c00077245 */ /* 0x000fc60000201000 */
[----:B------:R-:W1:Y:S01]  /*6440*/  LDC R6, c[0x0][0x618] ;  /* 0x00018600ff067b82 */ /* 0x000e620000000800 */
[----:B------:R-:W-:Y:S02]  /*6450*/  IMAD.X R5, RZ, RZ, ~R0, P0 ;  /* 0x000000ffff057224 */ /* 0x000fe400000e0e00 */
[----:B------:R-:W-:Y:S01]  /*6460*/  FMUL R7, R7, UR4 ;  /* 0x0000000407077c20 */ /* 0x000fe20008400000 */
[----:B------:R-:W-:Y:S01]  /*6470*/  ULDC UR4, c[0x0][0x154] ;  /* 0x0000550000047ab9 */ /* 0x000fe20000000800 */
[-C--:B------:R-:W-:Y:S02]  /*6480*/  IMAD R0, R5, R14.reuse, RZ ;  /* 0x0000000e05007224 */ /* 0x080fe400078e02ff */
[C---:B------:R-:W-:Y:S01]  /*6490*/  IMAD.WIDE.U32 R4, R3.reuse, R14, R16 ;  /* 0x0000000e03047225 */ /* 0x040fe200078e0010 */
[----:B------:R-:W2:Y:S01]  /*64a0*/  LDC R8, c[0x0][0x608] ;  /* 0x00018200ff087b82 */ /* 0x000ea20000000800 */
[----:B------:R-:W3:Y:S02]  /*64b0*/  F2I.U32.TRUNC.NTZ R7, R7 ;  /* 0x0000000700077305 */ /* 0x000ee4000020f000 */
[----:B------:R-:W-:Y:S01]  /*64c0*/  IMAD R3, R3, R15, R0 ;  /* 0x0000000f03037224 */ /* 0x000fe200078e0200 */
[----:B------:R-:W-:-:S03]  /*64d0*/  I2FP.F32.U32 R0, R20 ;  /* 0x0000001400007245 */ /* 0x000fc60000201000 */
[----:B------:R-:W-:Y:S01]  /*64e0*/  IMAD.IADD R3, R5, 0x1, R3 ;  /* 0x0000000105037824 */ /* 0x000fe200078e0203 */
[----:B------:R-:W4:Y:S01]  /*64f0*/  LDC R11, c[0x0][0x658] ;  /* 0x00019600ff0b7b82 */ /* 0x000f220000000800 */
[----:B0-----:R-:W-:-:S04]  /*6500*/  ISETP.NE.U32.AND P0, PT, R26, RZ, PT ;  /* 0x000000ff1a00720c */ /* 0x001fc80003f05070 */
[----:B------:R-:W-:-:S03]  /*6510*/  ISETP.NE.AND.EX P0, PT, R27, RZ, PT, P0 ;  /* 0x000000ff1b00720c */ /* 0x000fc60003f05300 */
[----:B------:R-:W0:Y:S01]  /*6520*/  LDC R9, c[0x0][0x144] ;  /* 0x00005100ff097b82 */ /* 0x000e220000000800 */
[-C--:B-1----:R-:W-:Y:S01]  /*6530*/  SHF.R.U64 R10, R4, R6.reuse, R3 ;  /* 0x00000006040a7219 */ /* 0x082fe20000001203 */
[----:B---3--:R-:W-:Y:S01]  /*6540*/  IMAD.MOV R7, RZ, RZ, -R7 ;  /* 0x000000ffff077224 */ /* 0x008fe200078e0a07 */
[----:B------:R-:W-:Y:S01]  /*6550*/  SHF.R.U32.HI R3, RZ, R6, R3 ;  /* 0x00000006ff037219 */ /* 0x000fe20000011603 */
[----:B------:R-:W-:-:S04]  /*6560*/  FMUL R6, R0, UR4 ;  /* 0x0000000400067c20 */ /* 0x000fc80008400000 */
[----:B------:R-:W1:Y:S01]  /*6570*/  LDC R21, c[0x0][0x148] ;  /* 0x00005200ff157b82 */ /* 0x000e620000000800 */
[----:B------:R3:W0:Y:S01]  /*6580*/  F2I.U32.TRUNC.NTZ R14, R6 ;  /* 0x00000006000e7305 */ /* 0x000622000020f000 */
[-CC-:B--2---:R-:W-:Y:S02]  /*6590*/  SHF.R.U64 R13, R10, R8.reuse, R3.reuse ;  /* 0x000000080a0d7219 */ /* 0x184fe40000001203 */
[----:B------:R-:W-:-:S04]  /*65a0*/  SHF.R.U32.HI R0, RZ, R8, R3 ;  /* 0x00000008ff007219 */ /* 0x000fc80000011603 */
[----:B-----5:R-:W2:Y:S01]  /*65b0*/  LDC R24, c[0x0][0x648] ;  /* 0x00019200ff187b82 */ /* 0x020ea20000000800 */
[-CC-:B----4-:R-:W-:Y:S02]  /*65c0*/  SHF.R.U64 R15, R13, R11.reuse, R0.reuse ;  /* 0x0000000b0d0f7219 */ /* 0x190fe40000001200 */
[----:B------:R-:W-:-:S03]  /*65d0*/  SHF.R.U32.HI R5, RZ, R11, R0 ;  /* 0x0000000bff057219 */ /* 0x000fc60000011600 */
[----:B------:R-:W-:Y:S02]  /*65e0*/  IMAD.MOV.U32 R4, RZ, RZ, R15 ;  /* 0x000000ffff047224 */ /* 0x000fe400078e000f */
[----:B------:R-:W4:Y:S01]  /*65f0*/  LDC R28, c[0x0][0x638] ;  /* 0x00018e00ff1c7b82 */ /* 0x000f220000000800 */
[----:B0-----:R-:W-:-:S07]  /*6600*/  IMAD R25, R9, R7, R12 ;  /* 0x0000000709197224 */ /* 0x001fce00078e020c */
[----:B------:R-:W0:Y:S08]  /*6610*/  LDC R29, c[0x0][0x610] ;  /* 0x00018400ff1d7b82 */ /* 0x000e300000000800 */
[----:B------:R-:W0:Y:S01]  /*6620*/  LDC R30, c[0x0][0x600] ;  /* 0x00018000ff1e7b82 */ /* 0x000e220000000800 */
[----:B-123--:R-:W-:Y:S05]  /*6630*/  @!P0 BRA `(.L_x_157) ;  /* 0x0000000000288947 */ /* 0x00efea0003800000 */
        /* <DEDUP_REMOVED lines=10> */
.L_x_157:
[----:B------:R-:W-:Y:S01]  /*66e0*/  ISETP.NE.AND P0, PT, R2, 0x1, PT ;  /* 0x000000010200780c */ /* 0x000fe20003f05270 */
[----:B------:R-:W-:Y:S01]  /*66f0*/  IMAD.MOV R14, RZ, RZ, -R14 ;  /* 0x000000ffff0e7224 */ /* 0x000fe200078e0a0e */
[----:B------:R-:W-:Y:S02]  /*6700*/  SHF.R.U64 R0, R4, R24, R5 ;  /* 0x0000001804007219 */ /* 0x000fe40000001205 */
[----:B------:R-:W-:Y:S02]  /*6710*/  LOP3.LUT R3, R13, R96, RZ, 0xc0, !PT ;  /* 0x000000600d037212 */ /* 0x000fe400078ec0ff */
[----:B------:R-:W-:Y:S01]  /*6720*/  LOP3.LUT R10, R10, R95, RZ, 0xc0, !PT ;  /* 0x0000005f0a0a7212 */ /* 0x000fe200078ec0ff */
[----:B------:R-:W-:Y:S02]  /*6730*/  IMAD.MOV R4, RZ, RZ, -R0 ;  /* 0x000000ffff047224 */ /* 0x000fe400078e0a00 */
[----:B------:R-:W-:Y:S02]  /*6740*/  IMAD R0, R90, R0, R3 ;  /* 0x000000005a007224 */ /* 0x000fe400078e0203 */
[----:B----4-:R-:W-:-:S02]  /*6750*/  IMAD R3, R4, R28, R15 ;  /* 0x0000001c04037224 */ /* 0x010fc400078e020f */
[----:B------:R-:W-:Y:S02]  /*6760*/  @P0 IMAD R25, R21, R14, R20 ;  /* 0x0000000e15190224 */ /* 0x000fe400078e0214 */
[----:B0-----:R-:W-:Y:S02]  /*6770*/  IMAD R5, R3, R30, R10 ;  /* 0x0000001e03057224 */ /* 0x001fe400078e020a */
[----:B------:R-:W-:Y:S02]  /*6780*/  IMAD R0, R0, R29, R25 ;  /* 0x0000001d00007224 */ /* 0x000fe400078e0219 */
[----:B------:R-:W-:-:S03]  /*6790*/  IMAD.MOV.U32 R4, RZ, RZ, 0x1 ;  /* 0x00000001ff047424 */ /* 0x000fc600078e00ff */
[----:B------:R-:W-:Y:S02]  /*67a0*/  SEL R100, R5, R0, !P0 ;  /* 0x0000000005647207 */ /* 0x000fe40004000000 */
[----:B------:R-:W-:Y:S02]  /*67b0*/  PRMT R3, R4, 0x7610, R3 ;  /* 0x0000761004037816 */ /* 0x000fe40000000003 */
[----:B------:R-:W-:-:S07]  /*67c0*/  SEL R0, R0, R5, !P0 ;  /* 0x0000000500007207 */ /* 0x000fce0004000000 */
.L_x_155:
[----:B------:R-:W-:Y:S01]  /*67d0*/  LOP3.LUT P0, RZ, R3, 0xff, RZ, 0xc0, !PT ;  /* 0x000000ff03ff7812 */ /* 0x000fe2000780c0ff */
[----:B------:R-:W-:Y:S01]  /*67e0*/  UIMAD.WIDE.U32 UR4, UR42, -0x55555555, URZ ;  /* 0xaaaaaaab2a0478a5 */ /* 0x000fe2000f8e003f */
[----:B------:R-:W-:-:S03]  /*67f0*/  IMAD.MOV.U32 R101, RZ, RZ, R0 ;  /* 0x000000ffff657224 */ /* 0x000fc600078e0000 */
[----:B------:R-:W-:-:S04]  /*6800*/  USHF.R.U32.HI UR4, URZ, 0x1, UR5 ;  /* 0x000000013f047899 */ /* 0x000fc80008011605 */
[----:B------:R-:W-:-:S04]  /*6810*/  UIMAD UR42, UR4, -0x3, UR42 ;  /* 0xfffffffd042a78a4 */ /* 0x000fc8000f8e022a */
[----:B------:R-:W-:Y:S08]  /*6820*/  @P0 BRA `(.L_x_158) ;  /* 0xffffffa8005c0947 */ /* 0x000ff0000383ffff */
[----:B------:R-:W-:Y:S05]  /*6830*/  EXIT ;  /* 0x000000000000794d */ /* 0x000fea0003800000 */
.L_x_3:
        /* <DEDUP_REMOVED lines=26> */
.L_x_160:
[--C-:B------:R-:W-:Y:S01]  /*69e0*/  SHF.R.U64 R14, R12, R20, R13.reuse ;  /* 0x000000140c0e7219 */ /* 0x100fe2000000120d */
[----:B------:R-:W0:Y:S01]  /*69f0*/  LDC R24, c[0x0][0x618] ;  /* 0x00018600ff187b82 */ /* 0x000e220000000800 */
[----:B------:R-:W-:Y:S01]  /*6a00*/  I2FP.F32.U32 R8, R6 ;  /* 0x0000000600087245 */ /* 0x000fe20000201000 */
[----:B------:R-:W-:Y:S01]  /*6a10*/  ULDC UR4, c[0x0][0x150] ;  /* 0x0000540000047ab9 */ /* 0x000fe20000000800 */
[----:B------:R-:W-:Y:S02]  /*6a20*/  SHF.R.U32.HI R7, RZ, R20, R13 ;  /* 0x00000014ff077219 */ /* 0x000fe4000001160d */
[----:B------:R-:W-:Y:S01]  /*6a30*/  IADD3 R11, P0, RZ, -R14, RZ ;  /* 0x8000000eff0b7210 */ /* 0x000fe20007f1e0ff */
[----:B------:R-:W-:Y:S01]  /*6a40*/  FMUL R13, R8, UR4 ;  /* 0x00000004080d7c20 */ /* 0x000fe20008400000 */
[----:B------:R-:W-:Y:S01]  /*6a50*/  ULDC UR4, c[0x0][0x154] ;  /* 0x0000550000047ab9 */ /* 0x000fe20000000800 */
[----:B------:R-:W1:Y:S02]  /*6a60*/  LDC.64 R26, c[0x0][0x640] ;  /* 0x00019000ff1a7b82 */ /* 0x000e640000000a00 */
[----:B------:R-:W-:-:S02]  /*6a70*/  IMAD.X R7, RZ, RZ, ~R7, P0 ;  /* 0x000000ffff077224 */ /* 0x000fc400000e0e07 */
[----:B------:R-:W2:Y:S01]  /*6a80*/  F2I.U32.TRUNC.NTZ R13, R13 ;  /* 0x0000000d000d7305 */ /* 0x000ea2000020f000 */
[----:B------:R-:W-:-:S03]  /*6a90*/  IMAD.WIDE.U32 R8, R11, R22, R16 ;  /* 0x000000160b087225 */ /* 0x000fc600078e0010 */
[----:B------:R-:W3:Y:S01]  /*6aa0*/  LDC R15, c[0x0][0x144] ;  /* 0x00005100ff0f7b82 */ /* 0x000ee20000000800 */
[----:B------:R-:W-:-:S04]  /*6ab0*/  IMAD R10, R7, R22, RZ ;  /* 0x00000016070a7224 */ /* 0x000fc800078e02ff */
[----:B------:R-:W-:Y:S02]  /*6ac0*/  IMAD R7, R11, R23, R10 ;  /* 0x000000170b077224 */ /* 0x000fe400078e020a */
[----:B------:R-:W-:Y:S01]  /*6ad0*/  IMAD.MOV.U32 R10, RZ, RZ, -0x1 ;  /* 0xffffffffff0a7424 */ /* 0x000fe200078e00ff */
[----:B------:R-:W4:Y:S01]  /*6ae0*/  LDC R20, c[0x0][0x608] ;  /* 0x00018200ff147b82 */ /* 0x000f220000000800 */
[----:B------:R-:W-:Y:S01]  /*6af0*/  IMAD.IADD R7, R9, 0x1, R7 ;  /* 0x0000000109077824 */ /* 0x000fe200078e0207 */
[----:B------:R-:W-:-:S04]  /*6b00*/  I2FP.F32.U32 R9, R5 ;  /* 0x0000000500097245 */ /* 0x000fc80000201000 */
[-C--:B0-----:R-:W-:Y:S01]  /*6b10*/  SHF.R.U64 R12, R8, R24.reuse, R7 ;  /* 0x00000018080c7219 */ /* 0x081fe20000001207 */
[----:B--2---:R-:W-:Y:S01]  /*6b20*/  IMAD.MOV R8, RZ, RZ, -R13 ;  /* 0x000000ffff087224 */ /* 0x004fe200078e0a0d */
[----:B------:R-:W0:Y:S01]  /*6b30*/  LDC R11, c[0x0][0x658] ;  /* 0x00019600ff0b7b82 */ /* 0x000e220000000800 */
[----:B-1----:R-:W-:Y:S01]  /*6b40*/  ISETP.NE.U32.AND P0, PT, R26, RZ, PT ;  /* 0x000000ff1a00720c */ /* 0x002fe20003f05070 */
[----:B------:R-:W-:Y:S01]  /*6b50*/  FMUL R9, R9, UR4 ;  /* 0x0000000409097c20 */ /* 0x000fe20008400000 */
[----:B------:R-:W-:Y:S02]  /*6b60*/  SHF.R.U32.HI R7, RZ, R24, R7 ;  /* 0x00000018ff077219 */ /* 0x000fe40000011607 */
[----:B------:R-:W-:-:S03]  /*6b70*/  ISETP.NE.AND.EX P0, PT, R27, RZ, PT, P0 ;  /* 0x000000ff1b00720c */ /* 0x000fc60003f05300 */
[----:B------:R-:W1:Y:S01]  /*6b80*/  LDC R22, c[0x0][0x148] ;  /* 0x00005200ff167b82 */ /* 0x000e620000000800 */
[----:B---3--:R-:W-:Y:S02]  /*6b90*/  IMAD R23, R15, R8, R6 ;  /* 0x000000080f177224 */ /* 0x008fe400078e0206 */
[----:B------:R-:W-:-:S05]  /*6ba0*/  IMAD.MOV.U32 R8, RZ, RZ, 0x1 ;  /* 0x00000001ff087424 */ /* 0x000fca00078e00ff */
[----:B------:R-:W2:Y:S01]  /*6bb0*/  LDC R21, c[0x0][0x600] ;  /* 0x00018000ff157b82 */ /* 0x000ea20000000800 */
[-CC-:B----4-:R-:W-:Y:S02]  /*6bc0*/  SHF.R.U64 R15, R12, R20.reuse, R7.reuse ;  /* 0x000000140c0f7219 */ /* 0x190fe40000001207 */
[----:B------:R-:W-:Y:S02]  /*6bd0*/  SHF.R.U32.HI R6, RZ, R20, R7 ;  /* 0x00000014ff067219 */ /* 0x000fe40000011607 */
[----:B------:R3:W4:Y:S03]  /*6be0*/  F2I.U32.TRUNC.NTZ R20, R9 ;  /* 0x0000000900147305 */ /* 0x000726000020f000 */
[----:B------:R-:W1:Y:S01]  /*6bf0*/  LDC R25, c[0x0][0x648] ;  /* 0x00019200ff197b82 */ /* 0x000e620000000800 */
[-C--:B0-----:R-:W-:Y:S02]  /*6c00*/  SHF.R.U64 R19, R15, R11.reuse, R6 ;  /* 0x0000000b0f137219 */ /* 0x081fe40000001206 */
[----:B------:R-:W-:-:S02]  /*6c10*/  SHF.L.U32 R10, R10, R11, RZ ;  /* 0x0000000b0a0a7219 */ /* 0x000fc400000006ff */
[-C--:B------:R-:W-:Y:S01]  /*6c20*/  SHF.R.U32.HI R7, RZ, R11.reuse, R6 ;  /* 0x0000000bff077219 */ /* 0x080fe20000011606 */
[----:B------:R-:W-:Y:S01]  /*6c30*/  IMAD.MOV.U32 R6, RZ, RZ, R19 ;  /* 0x000000ffff067224 */ /* 0x000fe200078e0013 */
[----:B------:R-:W-:Y:S01]  /*6c40*/  SHF.L.U32 R24, R8, R11, RZ ;  /* 0x0000000b08187219 */ /* 0x000fe200000006ff */
[----:B------:R-:W0:Y:S01]  /*6c50*/  LDC R28, c[0x0][0x638] ;  /* 0x00018e00ff1c7b82 */ /* 0x000e220000000800 */
[----:B------:R-:W-:-:S07]  /*6c60*/  LOP3.LUT R30, RZ, R10, RZ, 0x33, !PT ;  /* 0x0000000aff1e7212 */ /* 0x000fce00078e33ff */
[----:B------:R-:W0:Y:S01]  /*6c70*/  LDC R29, c[0x0][0x610] ;  /* 0x00018400ff1d7b82 */ /* 0x000e220000000800 */
[----:B---34-:R-:W-:Y:S05]  /*6c80*/  @!P0 BRA `(.L_x_161) ;  /* 0x0000000000288947 */ /* 0x018fea0003800000 */
[----:B------:R-:W3:Y:S02]  /*6c90*/  LDC R6, c[0x0][0x64c] ;  /* 0x00019300ff067b82 */ /* 0x000ee40000000800 */
[----:B---3--:R-:W-:-:S05]  /*6ca0*/  IADD3 R11, P0, R19, R6, RZ ;  /* 0x00000006130b7210 */ /* 0x008fca0007f1e0ff */
        /* <DEDUP_REMOVED lines=8> */
.L_x_161:
[----:B------:R-:W-:Y:S01]  /*6d30*/  ISETP.NE.AND P0, PT, R2, 0x1, PT ;  /* 0x000000010200780c */ /* 0x000fe20003f05270 */
[----:B--2---:R-:W-:Y:S01]  /*6d40*/  VIADD R9, R21, 0xffffffff ;  /* 0xffffffff15097836 */ /* 0x004fe20000000000 */
[----:B-1----:R-:W-:Y:S01]  /*6d50*/  SHF.R.U64 R7, R6, R25, R7 ;  /* 0x0000001906077219 */ /* 0x002fe20000001207 */
[----:B------:R-:W-:Y:S01]  /*6d60*/  IMAD.MOV R20, RZ, RZ, -R20 ;  /* 0x000000ffff147224 */ /* 0x000fe200078e0a14 */
[----:B------:R-:W-:Y:S02]  /*6d70*/  LOP3.LUT R6, R15, R30, RZ, 0xc0, !PT ;  /* 0x0000001e0f067212 */ /* 0x000fe400078ec0ff */
[----:B------:R-:W-:Y:S01]  /*6d80*/  LOP3.LUT R12, R12, R9, RZ, 0xc0, !PT ;  /* 0x000000090c0c7212 */ /* 0x000fe200078ec0ff */
[----:B------:R-:W-:Y:S02]  /*6d90*/  IMAD.MOV R8, RZ, RZ, -R7 ;  /* 0x000000ffff087224 */ /* 0x000fe400078e0a07 */
[----:B------:R-:W-:Y:S02]  /*6da0*/  IMAD R6, R24, R7, R6 ;  /* 0x0000000718067224 */ /* 0x000fe400078e0206 */
[----:B------:R-:W-:-:S02]  /*6db0*/  IMAD.MOV.U32 R9, RZ, RZ, 0x1 ;  /* 0x00000001ff097424 */ /* 0x000fc400078e00ff */
[----:B------:R-:W-:Y:S02]  /*6dc0*/  @P0 IMAD R23, R22, R20, R5 ;  /* 0x0000001416170224 */ /* 0x000fe400078e0205 */
[----:B0-----:R-:W-:Y:S02]  /*6dd0*/  IMAD R5, R8, R28, R19 ;  /* 0x0000001c08057224 */ /* 0x001fe400078e0213 */
[----:B------:R-:W-:Y:S02]  /*6de0*/  IMAD R19, R6, R29, R23 ;  /* 0x0000001d06137224 */ /* 0x000fe400078e0217 */
[----:B------:R-:W-:Y:S02]  /*6df0*/  IMAD R6, R5, R21, R12 ;  /* 0x0000001505067224 */ /* 0x000fe400078e020c */
[----:B------:R-:W-:-:S03]  /*6e00*/  IMAD.MOV.U32 R8, RZ, RZ, R14 ;  /* 0x000000ffff087224 */ /* 0x000fc600078e000e */
[----:B------:R-:W-:Y:S02]  /*6e10*/  SEL R20, R6, R19, !P0 ;  /* 0x0000001306147207 */ /* 0x000fe40004000000 */
[----:B------:R-:W-:-:S07]  /*6e20*/  SEL R19, R19, R6, !P0 ;  /* 0x0000000613137207 */ /* 0x000fce0004000000 */
.L_x_159:
[----:B------:R-:W-:-:S08]  /*6e30*/  NOP ;  /* 0x0000000000007918 */ /* 0x000fd00000000000 */
[----:B------:R-:W0:-:S00]  /*6e40*/  USETMAXREG.DEALLOC.CTAPOOL 0x28 ;  /* 0x00000028000079c8 */ /* 0x000e0000080e0500 */
[----:B0-----:R-:W-:-:S13]  /*6e50*/  ISETP.NE.AND P0, PT, R0, RZ, PT ;  /* 0x000000ff0000720c */ /* 0x001fda0003f05270 */
[----:B------:R-:W-:Y:S05]  /*6e60*/  @P0 EXIT ;  /* 0x000000000000094d */ /* 0x000fea0003800000 */
[----:B------:R-:W-:Y:S01]  /*6e70*/  LOP3.LUT P0, RZ, R9, 0xff, RZ, 0xc0, !PT ;  /* 0x000000ff09ff7812 */ /* 0x000fe2000780c0ff */
[----:B------:R-:W-:Y:S02]  /*6e80*/  IMAD.MOV.U32 R0, RZ, RZ, 0x1 ;  /* 0x00000001ff007424 */ /* 0x000fe400078e00ff */
[----:B------:R-:W-:-:S10]  /*6e90*/  IMAD.MOV.U32 R12, RZ, RZ, RZ ;  /* 0x000000ffff0c7224 */ /* 0x000fd400078e00ff */
[----:B------:R-:W-:Y:S05]  /*6ea0*/  @!P0 BRA `(.L_x_162) ;  /* 0x0000000c003c8947 */ /* 0x000fea0003800000 */
[----:B------:R-:W0:Y:S01]  /*6eb0*/  LDC R0, c[0x0][0x28c] ;  /* 0x0000a300ff007b82 */ /* 0x000e220000000800 */
[----:B------:R-:W-:Y:S01]  /*6ec0*/  LOP3.LUT P0, RZ, R3, 0x1f, RZ, 0xc0, !PT ;  /* 0x0000001f03ff7812 */ /* 0x000fe2000780c0ff */
[----:B------:R-:W-:Y:S01]  /*6ed0*/  ULDC UR5, c[0x0][0x658] ;  /* 0x0001960000057ab9 */ /* 0x000fe20000000800 */
[----:B------:R-:W-:Y:S01]  /*6ee0*/  UMOV UR6, 0xffffffff ;  /* 0xffffffff00067882 */ /* 0x000fe20000000000 */
[----:B------:R-:W-:Y:S01]  /*6ef0*/  BSSY B0, `(.L_x_162) ;  /* 0x00000ca000007945 */ /* 0x000fe20003800000 */
[----:B------:R-:W-:Y:S01]  /*6f00*/  USHF.L.U32 UR6, UR6, UR5, URZ ;  /* 0x0000000506067299 */ /* 0x000fe2000800063f */
[C---:B------:R-:W-:Y:S01]  /*6f10*/  ISETP.NE.AND P2, PT, R4.reuse, RZ, PT ;  /* 0x000000ff0400720c */ /* 0x040fe20003f45270 */
[----:B------:R-:W-:Y:S01]  /*6f20*/  UMOV UR7, 0x1 ;  /* 0x0000000100077882 */ /* 0x000fe20000000000 */
[----:B------:R-:W-:Y:S01]  /*6f30*/  ISETP.NE.OR P0, PT, R4, RZ, !P0 ;  /* 0x000000ff0400720c */ /* 0x000fe20004705670 */
[----:B------:R-:W-:Y:S01]  /*6f40*/  IMAD.MOV.U32 R13, RZ, RZ, 0x1 ;  /* 0x00000001ff0d7424 */ /* 0x000fe200078e00ff */
[----:B------:R-:W-:Y:S01]  /*6f50*/  LOP3.LUT R11, R18, 0x2, RZ, 0xfc, !PT ;  /* 0x00000002120b7812 */ /* 0x000fe200078efcff */
[----:B------:R-:W-:Y:S01]  /*6f60*/  IMAD.MOV.U32 R12, RZ, RZ, RZ ;  /* 0x000000ffff0c7224 */ /* 0x000fe200078e00ff */
[----:B------:R-:W-:Y:S01]  /*6f70*/  ULDC UR4, c[0x0][0x600] ;  /* 0x0001800000047ab9 */ /* 0x000fe20000000800 */
[----:B------:R-:W-:-:S02]  /*6f80*/  USHF.L.U32 UR13, UR7, UR5, URZ ;  /* 0x00000005070d7299 */ /* 0x000fc4000800063f */
[----:B------:R-:W-:Y:S02]  /*6f90*/  UIADD3 UR4, UR4, -0x1, URZ ;  /* 0xffffffff04047890 */ /* 0x000fe4000fffe03f */
[----:B------:R-:W-:Y:S01]  /*6fa0*/  ULOP3.LUT UR5, URZ, UR6, URZ, 0x33, !UPT ;  /* 0x000000063f057292 */ /* 0x000fe2000f8e333f */
[----:B------:R-:W-:Y:S01]  /*6fb0*/  ULDC.64 UR22, c[0x0][0x198] ;  /* 0x0000660000167ab9 */ /* 0x000fe20000000a00 */
[----:B0-----:R-:W-:-:S05]  /*6fc0*/  VIADD R0, R0, 0x3f ;  /* 0x0000003f00007836 */ /* 0x001fca0000000000 */
[----:B------:R-:W-:-:S04]  /*6fd0*/  SHF.R.S32.HI R3, RZ, 0x1f, R0 ;  /* 0x0000001fff037819 */ /* 0x000fc80000011400 */
[----:B------:R-:W-:Y:S01]  /*6fe0*/  LEA.HI R3, R3, R0, RZ, 0x6 ;  /* 0x0000000003037211 */ /* 0x000fe200078f30ff */
[----:B------:R-:W-:-:S03]  /*6ff0*/  IMAD.MOV.U32 R0, RZ, RZ, 0x1 ;  /* 0x00000001ff007424 */ /* 0x000fc600078e00ff */
[----:B------:R-:W-:-:S05]  /*7000*/  SHF.R.S32.HI R3, RZ, 0x6, R3 ;  /* 0x00000006ff037819 */ /* 0x000fca0000011403 */
[----:B------:R-:W-:-:S07]  /*7010*/  VIADD R10, R3, 0x1 ;  /* 0x00000001030a7836 */ /* 0x000fce0000000000 */
.L_x_174:
[----:B------:R-:W-:-:S03]  /*7020*/  UMOV UR6, 0xffffffff ;  /* 0xffffffff00067882 */ /* 0x000fc60000000000 */
[----:B------:R-:W-:Y:S05]  /*7030*/  BRA.DIV UR6, `(.L_x_163) ;  /* 0x0000000e06a07947 */ /* 0x000fea000b800000 */
[----:B------:R-:W-:-:S13]  /*7040*/  ELECT P6, URZ, PT ;  /* 0x00000000003f782f */ /* 0x000fda00038c0000 */
.L_x_184:
[----:B------:R-:W0:Y:S01]  /*7050*/  LDC R4, c[0x0][0x28c] ;  /* 0x0000a300ff047b82 */ /* 0x000e220000000800 */
[----:B------:R-:W-:Y:S01]  /*7060*/  BSSY B1, `(.L_x_164) ;  /* 0x0000041000017945 */ /* 0x000fe20003800000 */
[----:B0-----:R-:W-:-:S13]  /*7070*/  ISETP.LT.OR P6, PT, R4, 0x1, !P6 ;  /* 0x000000010400780c */ /* 0x001fda00077c1670 */
[----:B------:R-:W-:Y:S05]  /*7080*/  @P6 BRA `(.L_x_165) ;  /* 0x0000000000f86947 */ /* 0x000fea0003800000 */
[----:B------:R-:W-:Y:S02]  /*7090*/  IMAD.SHL.U32 R19, R19, 0x80, RZ ;  /* 0x0000008013137824 */ /* 0x000fe400078e00ff */
[----:B------:R-:W-:Y:S02]  /*70a0*/  IMAD.SHL.U32 R20, R20, 0x80, RZ ;  /* 0x0000008014147824 */ /* 0x000fe400078e00ff */
[----:B------:R-:W-:Y:S02]  /*70b0*/  IMAD.MOV.U32 R21, RZ, RZ, RZ ;  /* 0x000000ffff157224 */ /* 0x000fe400078e00ff */
[----:B------:R-:W-:Y:S02]  /*70c0*/  IMAD.MOV.U32 R4, RZ, RZ, R10 ;  /* 0x000000ffff047224 */ /* 0x000fe400078e000a */
[----:B------:R-:W-:Y:S02]  /*70d0*/  IMAD.MOV.U32 R5, RZ, RZ, R0 ;  /* 0x000000ffff057224 */ /* 0x000fe400078e0000 */
[----:B------:R-:W-:-:S07]  /*70e0*/  IMAD.MOV.U32 R6, RZ, RZ, R12 ;  /* 0x000000ffff067224 */ /* 0x000fce00078e000c */
.L_x_169:
[----:B------:R-:W0:Y:S01]  /*70f0*/  S2R R14, SR_CgaCtaId ;  /* 0x00000000000e7919 */ /* 0x000e220000008800 */
[----:B------:R-:W-:Y:S01]  /*7100*/  MOV R7, 0x400 ;  /* 0x0000040000077802 */ /* 0x000fe20000000f00 */
[----:B------:R-:W1:Y:S03]  /*7110*/  @!P2 LDC R9, c[0x0][0x500] ;  /* 0x00014000ff09ab82 */ /* 0x000e660000000800 */
[----:B0-----:R-:W-:Y:S02]  /*7120*/  LEA R15, R14, R7, 0x18 ;  /* 0x000000070e0f7211 */ /* 0x001fe400078ec0ff */
[----:B------:R-:W-:-:S03]  /*7130*/  SHF.L.U32 R7, R5, 0x1f, RZ ;  /* 0x0000001f05077819 */ /* 0x000fc600000006ff */
[----:B------:R-:W-:-:S04]  /*7140*/  IMAD R14, R6, 0x8, R15 ;  /* 0x00000008060e7824 */ /* 0x000fc800078e020f */
[----:B------:R-:W0:Y:S02]  /*7150*/  SYNCS.PHASECHK.TRANS64.TRYWAIT P1, [R14+URZ+0x18], R7 ;  /* 0x000018070e0075a7 */ /* 0x000e24000802017f */
[----:B01----:R-:W-:Y:S05]  /*7160*/  @!P1 BRA `(.L_x_166) ;  /* 0x0000000c00749947 */ /* 0x003fea0003800000 */
.L_x_185:
[----:B0-----:R-:W-:Y:S01]  /*7170*/  PRMT R7, R11, 0x9910, RZ ;  /* 0x000099100b077816 */ /* 0x001fe200000000ff */
[----:B------:R0:W-:Y:S03]  /*7180*/  @!P2 SYNCS.ARRIVE.TRANS64 RZ, [R14+URZ], R9 ;  /* 0x000000090effa9a7 */ /* 0x0001e6000800003f */
[----:B------:R-:W-:-:S13]  /*7190*/  ISETP.NE.AND P1, PT, R7, 0x2, PT ;  /* 0x000000020700780c */ /* 0x000fda0003f25270 */
[----:B0-----:R-:W-:Y:S05]  /*71a0*/  @P1 BRA `(.L_x_167) ;  /* 0x0000000000041947 */ /* 0x001fea0003800000 */
[----:B------:R-:W-:Y:S01]  /*71b0*/  BPT.TRAP 0x1 ;  /* 0x000000040000795c */ /* 0x000fe20000300000 */
.L_x_167:
[----:B------:R-:W-:Y:S05]  /*71c0*/  @P0 BRA `(.L_x_168) ;  /* 0x0000000000040947 */ /* 0x000fea0003800000 */
[----:B------:R-:W-:Y:S01]  /*71d0*/  BPT.TRAP 0x1 ;  /* 0x000000040000795c */ /* 0x000fe20000300000 */
.L_x_168:
[----:B------:R-:W-:Y:S01]  /*71e0*/  IMAD R15, R6, 0x8000, R15 ;  /* 0x00008000060f7824 */ /* 0x000fe200078e020f */
[----:B------:R-:W-:Y:S01]  /*71f0*/  R2UR UR34, R21 ;  /* 0x00000000152272ca */ /* 0x000fe200000e0000 */
[----:B------:R-:W-:Y:S01]  /*7200*/  VIADD R4, R4, 0xffffffff ;  /* 0xffffffff04047836 */ /* 0x000fe20000000000 */
[----:B------:R-:W-:Y:S01]  /*7210*/  R2UR UR33, R14 ;  /* 0x000000000e2172ca */ /* 0x000fe200000e0000 */
[----:B------:R-:W-:Y:S01]  /*7220*/  UIADD3 UR6, UP0, UR22, 0xf0, URZ ;  /* 0x000000f016067890 */ /* 0x000fe2000ff1e03f */
[----:B------:R-:W-:Y:S01]  /*7230*/  R2UR UR8, R15 ;  /* 0x000000000f0872ca */ /* 0x000fe200000e0000 */
[----:B------:R-:W-:Y:S01]  /*7240*/  UIADD3 UR30, UP1, UR22, 0x1f0, URZ ;  /* 0x000001f0161e7890 */ /* 0x000fe2000ff3e03f */
[----:B------:R-:W-:Y:S01]  /*7250*/  R2UR UR35, R19 ;  /* 0x00000000132372ca */ /* 0x000fe200000e0000 */
[----:B------:R-:W-:Y:S01]  /*7260*/  UIADD3.X UR7, URZ, UR23, URZ, UP0, !UPT ;  /* 0x000000173f077290 */ /* 0x000fe200087fe43f */
[----:B------:R-:W-:Y:S01]  /*7270*/  R2UR UR36, R8 ;  /* 0x00000000082472ca */ /* 0x000fe200000e0000 */
[----:B------:R-:W-:Y:S01]  /*7280*/  UIADD3.X UR31, URZ, UR23, URZ, UP1, !UPT ;  /* 0x000000173f1f7290 */ /* 0x000fe20008ffe43f */
[----:B------:R-:W-:Y:S01]  /*7290*/  R2UR UR19, R20 ;  /* 0x00000000141372ca */ /* 0x000fe200000e0000 */
[----:B------:R-:W-:Y:S01]  /*72a0*/  VIADD R6, R6, 0x1 ;  /* 0x0000000106067836 */ /* 0x000fe20000000000 */
[----:B------:R-:W-:Y:S01]  /*72b0*/  ISETP.GT.AND P3, PT, R4, 0x1, PT ;  /* 0x000000010400780c */ /* 0x000fe20003f64270 */
[----:B------:R-:W-:Y:S01]  /*72c0*/  UIADD3 UR26, UR34, 0x20, URZ ;  /* 0x00000020221a7890 */ /* 0x000fe2000fffe03f */
[----:B------:R-:W-:Y:S01]  /*72d0*/  VIADD R21, R21, 0x40 ;  /* 0x0000004015157836 */ /* 0x000fe20000000000 */
[----:B------:R-:W-:Y:S01]  /*72e0*/  UMOV UR14, 0x0 ;  /* 0x00000000000e7882 */ /* 0x000fe20000000000 */
[----:B------:R-:W-:Y:S01]  /*72f0*/  UMOV UR15, 0x10000000 ;  /* 0x10000000000f7882 */ /* 0x000fe20000000000 */
[----:B------:R-:W-:Y:S01]  /*7300*/  UIADD3 UR32, UR8, 0x100, URZ ;  /* 0x0000010008207890 */ /* 0x000fe2000fffe03f */
[----:B------:R-:W-:Y:S01]  /*7310*/  ISETP.NE.AND P1, PT, R6, 0x3, PT ;  /* 0x000000030600780c */ /* 0x000fe20003f25270 */
[----:B------:R-:W-:-:S02]  /*7320*/  UIADD3 UR24, UR8, 0x4100, URZ ;  /* 0x0000410008187890 */ /* 0x000fc4000fffe03f */
[----:B------:R-:W-:Y:S01]  /*7330*/  UIADD3 UR16, UR8, 0x18100, URZ ;  /* 0x0001810008107890 */ /* 0x000fe2000fffe03f */
[----:B------:R-:W-:Y:S01]  /*7340*/  SEL R14, RZ, 0x1, P1 ;  /* 0x00000001ff0e7807 */ /* 0x000fe20000800000 */
[----:B------:R-:W-:Y:S01]  /*7350*/  UIADD3 UR8, UR8, 0x1c100, URZ ;  /* 0x0001c10008087890 */ /* 0x000fe2000fffe03f */
[----:B------:R-:W-:Y:S01]  /*7360*/  SEL R6, R6, RZ, P1 ;  /* 0x000000ff06067207 */ /* 0x000fe20000800000 */
[----:B------:R-:W-:Y:S01]  /*7370*/  UMOV UR25, UR33 ;  /* 0x0000002100197c82 */ /* 0x000fe20008000000 */
[----:B------:R-:W-:Y:S01]  /*7380*/  UMOV UR27, UR35 ;  /* 0x00000023001b7c82 */ /* 0x000fe20008000000 */
[----:B------:R-:W-:Y:S01]  /*7390*/  UMOV UR28, UR36 ;  /* 0x00000024001c7c82 */ /* 0x000fe20008000000 */
[----:B------:R-:W-:Y:S01]  /*73a0*/  UMOV UR17, UR33 ;  /* 0x0000002100117c82 */ /* 0x000fe20008000000 */
[----:B------:R-:W-:Y:S01]  /*73b0*/  UMOV UR18, UR34 ;  /* 0x0000002200127c82 */ /* 0x000fe20008000000 */
[----:B------:R-:W-:Y:S01]  /*73c0*/  UMOV UR20, UR36 ;  /* 0x0000002400147c82 */ /* 0x000fe20008000000 */
[----:B------:R0:W-:Y:S01]  /*73d0*/  UTMALDG.3D [UR32], [UR6], desc[UR14] ;  /* 0x00000e20060075b4 */ /* 0x0001e20008011000 */
[----:B------:R-:W-:Y:S01]  /*73e0*/  UMOV UR9, UR33 ;  /* 0x0000002100097c82 */ /* 0x000fe20008000000 */
[----:B------:R-:W-:Y:S01]  /*73f0*/  UMOV UR11, UR19 ;  /* 0x00000013000b7c82 */ /* 0x000fe20008000000 */
[----:B------:R-:W-:Y:S01]  /*7400*/  UMOV UR12, UR36 ;  /* 0x00000024000c7c82 */ /* 0x000fe20008000000 */
[----:B------:R-:W-:Y:S01]  /*7410*/  UMOV UR10, UR26 ;  /* 0x0000001a000a7c82 */ /* 0x000fe20008000000 */
[----:B------:R-:W-:Y:S01]  /*7420*/  LOP3.LUT R5, R5, R14, RZ, 0x3c, !PT ;  /* 0x0000000e05057212 */ /* 0x000fe200078e3cff */
[----:B------:R0:W-:Y:S01]  /*7430*/  UTMALDG.3D [UR24], [UR6], desc[UR14] ;  /* 0x00000e18060075b4 */ /* 0x0001e20008011000 */
[----:B------:R0:W-:Y:S01]  /*7440*/  UTMALDG.3D [UR16], [UR30], desc[UR14] ;  /* 0x00000e101e0075b4 */ /* 0x0001e20008011000 */
[----:B------:R0:W-:Y:S02]  /*7450*/  UTMALDG.3D [UR8], [UR30], desc[UR14] ;  /* 0x00000e081e0075b4 */ /* 0x0001e40008011000 */
[----:B0-----:R-:W-:Y:S05]  /*7460*/  @P3 BRA `(.L_x_169) ;  /* 0xfffffffc00203947 */ /* 0x001fea000383ffff */
.L_x_165:
[----:B------:R-:W-:Y:S05]  /*7470*/  BSYNC B1 ;  /* 0x0000000000017941 */ /* 0x000fea0003800000 */
.L_x_164:
[----:B------:R-:W-:Y:S01]  /*7480*/  LOP3.LUT P3, RZ, R13, 0xff, RZ, 0xc0, !PT ;  /* 0x000000ff0dff7812 */ /* 0x000fe2000786c0ff */
[----:B------:R-:W-:Y:S01]  /*7490*/  IMAD.IADD R12, R3, 0x1, R12 ;  /* 0x00000001030c7824 */ /* 0x000fe200078e020c */
[----:B------:R-:W-:Y:S01]  /*74a0*/  IADD3 R16, P4, R16, UR38, RZ ;  /* 0x0000002610107c10 */ /* 0x000fe2000ff9e0ff */
[----:B------:R-:W-:Y:S01]  /*74b0*/  ULDC.64 UR6, c[0x0][0x650] ;  /* 0x0001940000067ab9 */ /* 0x000fe20000000a00 */
[----:B------:R-:W-:Y:S01]  /*74c0*/  BSSY B1, `(.L_x_170) ;  /* 0x000006a000017945 */ /* 0x000fe20003800000 */
[----:B------:R-:W-:Y:S01]  /*74d0*/  IMAD.MOV.U32 R19, RZ, RZ, -0x1 ;  /* 0xffffffffff137424 */ /* 0x000fe200078e00ff */
[----:B------:R-:W-:Y:S01]  /*74e0*/  ISETP.GT.U32.AND P1, PT, R12, 0x2, PT ;  /* 0x000000020c00780c */ /* 0x000fe20003f24070 */
[----:B------:R-:W-:Y:S01]  /*74f0*/  IMAD.MOV.U32 R20, RZ, RZ, -0x1 ;  /* 0xffffffffff147424 */ /* 0x000fe200078e00ff */
[----:B------:R-:W-:Y:S01]  /*7500*/  IADD3.X R17, R17, UR41, RZ, P4, !PT ;  /* 0x0000002911117c10 */ /* 0x000fe2000a7fe4ff */
[----:B------:R-:W-:Y:S01]  /*7510*/  IMAD.MOV.U32 R8, RZ, RZ, -0x1 ;  /* 0xffffffffff087424 */ /* 0x000fe200078e00ff */
[----:B------:R-:W-:-:S02]  /*7520*/  ISETP.LT.U32.AND P1, PT, R3, 0x3, P1 ;  /* 0x000000030300780c */ /* 0x000fc40000f21070 */
[----:B------:R-:W-:Y:S01]  /*7530*/  PRMT R13, RZ, 0x7610, R13 ;  /* 0x00007610ff0d7816 */ /* 0x000fe2000000000d */
[----:B------:R-:W0:Y:S01]  /*7540*/  @P3 S2R R5, SR_CgaCtaId ;  /* 0x0000000000053919 */ /* 0x000e220000008800 */
[----:B------:R-:W-:-:S04]  /*7550*/  @P3 MOV R4, 0x400 ;  /* 0x0000040000043802 */ /* 0x000fc80000000f00 */
[----:B0-----:R-:W-:Y:S01]  /*7560*/  @P3 LEA R6, R5, R4, 0x18 ;  /* 0x0000000405063211 */ /* 0x001fe200078ec0ff */
[----:B------:R-:W-:-:S03]  /*7570*/  IMAD.WIDE.U32 R4, R12, -0x55555555, RZ ;  /* 0xaaaaaaab0c047825 */ /* 0x000fc600078e00ff */
[----:B------:R0:W-:Y:S01]  /*7580*/  @P3 SYNCS.ARRIVE.TRANS64.A1T0 RZ, [R6+URZ+0x48], RZ ;  /* 0x000048ff06ff39a7 */ /* 0x0001e2000810003f */
[----:B------:R-:W-:Y:S02]  /*7590*/  ISETP.GE.U32.AND P3, PT, R3, 0x3, PT ;  /* 0x000000030300780c */ /* 0x000fe40003f66070 */
[----:B------:R-:W-:Y:S02]  /*75a0*/  SHF.R.U32.HI R7, RZ, 0x1, R5 ;  /* 0x00000001ff077819 */ /* 0x000fe40000011605 */
[----:B------:R-:W-:Y:S02]  /*75b0*/  SEL R5, RZ, 0x1, !P1 ;  /* 0x00000001ff057807 */ /* 0x000fe40004800000 */
[----:B------:R-:W-:Y:S01]  /*75c0*/  ISETP.GE.U32.AND P1, PT, R16, UR6, PT ;  /* 0x0000000610007c0c */ /* 0x000fe2000bf26070 */
[----:B------:R-:W-:Y:S01]  /*75d0*/  IMAD R12, R7, -0x3, R12 ;  /* 0xfffffffd070c7824 */ /* 0x000fe200078e020c */
[----:B------:R-:W-:Y:S02]  /*75e0*/  LOP3.LUT R0, R0, R5, RZ, 0x3c, !PT ;  /* 0x0000000500007212 */ /* 0x000fe400078e3cff */
[----:B------:R-:W-:-:S02]  /*75f0*/  ISETP.GE.U32.AND.EX P1, PT, R17, UR7, PT, P1 ;  /* 0x0000000711007c0c */ /* 0x000fc4000bf26110 */
[----:B------:R-:W-:Y:S02]  /*7600*/  PRMT R4, RZ, 0x7610, R4 ;  /* 0x00007610ff047816 */ /* 0x000fe40000000004 */
[----:B------:R-:W-:-:S09]  /*7610*/  @P3 LOP3.LUT R0, R0, 0x1, R7, 0x78, !PT ;  /* 0x0000000100003812 */ /* 0x000fd200078e7807 */
[----:B0-----:R-:W-:Y:S05]  /*7620*/  @P1 BRA `(.L_x_171) ;  /* 0x00000004004c1947 */ /* 0x001fea0003800000 */
[----:B------:R-:W-:Y:S01]  /*7630*/  ULDC.64 UR6, c[0x0][0x628] ;  /* 0x00018a0000067ab9 */ /* 0x000fe20000000a00 */
[----:B------:R-:W0:Y:S01]  /*7640*/  S2R R15, SR_CTAID.X ;  /* 0x00000000000f7919 */ /* 0x000e220000002500 */
[----:B------:R-:W-:Y:S01]  /*7650*/  ISETP.NE.U32.AND P1, PT, RZ, UR6, PT ;  /* 0x00000006ff007c0c */ /* 0x000fe2000bf25070 */
[----:B------:R-:W-:Y:S01]  /*7660*/  ULDC UR9, c[0x0][0x630] ;  /* 0x00018c0000097ab9 */ /* 0x000fe20000000800 */
[----:B------:R-:W-:Y:S01]  /*7670*/  IMAD.MOV.U32 R4, RZ, RZ, R16 ;  /* 0x000000ffff047224 */ /* 0x000fe200078e0010 */
[----:B------:R-:W1:Y:S01]  /*7680*/  S2R R14, SR_CTAID.Y ;  /* 0x00000000000e7919 */ /* 0x000e620000002600 */
[----:B------:R-:W-:Y:S01]  /*7690*/  ISETP.NE.AND.EX P1, PT, RZ, UR7, PT, P1 ;  /* 0x00000007ff007c0c */ /* 0x000fe2000bf25310 */
[----:B------:R-:W-:-:S12]  /*76a0*/  IMAD.MOV.U32 R5, RZ, RZ, R17 ;  /* 0x000000ffff057224 */ /* 0x000fd800078e0011 */
[----:B------:R-:W-:Y:S05]  /*76b0*/  @!P1 BRA `(.L_x_172) ;  /* 0x0000000000289947 */ /* 0x000fea0003800000 */
[----:B------:R-:W-:Y:S02]  /*76c0*/  ULDC UR8, c[0x0][0x634] ;  /* 0x00018d0000087ab9 */ /* 0x000fe40000000800 */
[----:B------:R-:W-:-:S05]  /*76d0*/  IADD3 R9, P1, R16, UR8, RZ ;  /* 0x0000000810097c10 */ /* 0x000fca000ff3e0ff */
[----:B------:R-:W-:-:S04]  /*76e0*/  IMAD.X R19, RZ, RZ, R17, P1 ;  /* 0x000000ffff137224 */ /* 0x000fc800008e0611 */
[----:B------:R-:W-:-:S04]  /*76f0*/  IMAD.WIDE.U32 R6, R19, UR6, RZ ;  /* 0x0000000613067c25 */ /* 0x000fc8000f8e00ff */
[----:B------:R-:W-:-:S04]  /*7700*/  IMAD.WIDE.U32 R6, P1, R9, UR7, R6 ;  /* 0x0000000709067c25 */ /* 0x000fc8000f820006 */
[----:B------:R-:W-:-:S04]  /*7710*/  IMAD.WIDE.U32 R8, R9, UR6, RZ ;  /* 0x0000000609087c25 */ /* 0x000fc8000f8e00ff */
[----:B------:R-:W-:Y:S01]  /*7720*/  IMAD.X R5, RZ, RZ, RZ, P1 ;  /* 0x000000ffff057224 */ /* 0x000fe200008e06ff */
[----:B------:R-:W-:Y:S01]  /*7730*/  IADD3 RZ, P1, R9, R6, RZ ;  /* 0x0000000609ff7210 */ /* 0x000fe20007f3e0ff */
[----:B------:R-:W-:-:S04]  /*7740*/  IMAD.MOV.U32 R4, RZ, RZ, R7 ;  /* 0x000000ffff047224 */ /* 0x000fc800078e0007 */
[----:B------:R-:W-:-:S08]  /*7750*/  IMAD.WIDE.U32.X R4, R19, UR7, R4, P1 ;  /* 0x0000000713047c25 */ /* 0x000fd000088e0404 */
.L_x_172:
[--C-:B------:R-:W-:Y:S01]  /*7760*/  SHF.R.U64 R8, R4, UR9, R5.reuse ;  /* 0x0000000904087c19 */ /* 0x100fe20008001205 */
[----:B------:R-:W-:Y:S01]  /*7770*/  ULDC.64 UR6, c[0x0][0x620] ;  /* 0x0001880000067ab9 */ /* 0x000fe20000000a00 */
[----:B------:R-:W-:Y:S01]  /*7780*/  SHF.R.U32.HI R4, RZ, UR9, R5 ;  /* 0x00000009ff047c19 */ /* 0x000fe20008011605 */
[----:B------:R-:W2:Y:S01]  /*7790*/  LDC R24, c[0x0][0x144] ;  /* 0x00005100ff187b82 */ /* 0x000ea20000000800 */
[----:B------:R-:W-:Y:S01]  /*77a0*/  IADD3 R7, P1, RZ, -R8, RZ ;  /* 0x80000008ff077210 */ /* 0x000fe20007f3e0ff */
[----:B------:R-:W-:Y:S01]  /*77b0*/  ULDC.64 UR10, c[0x0][0x640] ;  /* 0x00019000000a7ab9 */ /* 0x000fe20000000a00 */
[----:B0-----:R-:W-:Y:S01]  /*77c0*/  I2FP.F32.U32 R9, R15 ;  /* 0x0000000f00097245 */ /* 0x001fe20000201000 */
[----:B------:R-:W-:Y:S02]  /*77d0*/  ULDC UR8, c[0x0][0x608] ;  /* 0x0001820000087ab9 */ /* 0x000fe40000000800 */
[----:B------:R-:W-:Y:S01]  /*77e0*/  IMAD.X R4, RZ, RZ, ~R4, P1 ;  /* 0x000000ffff047224 */ /* 0x000fe200008e0e04 */
[----:B------:R-:W-:Y:S01]  /*77f0*/  ISETP.NE.U32.AND P1, PT, RZ, UR10, PT ;  /* 0x0000000aff007c0c */ /* 0x000fe2000bf25070 */
[----:B------:R-:W0:Y:S02]  /*7800*/  LDC R21, c[0x0][0x148] ;  /* 0x00005200ff157b82 */ /* 0x000e240000000800 */
[----:B------:R-:W-:Y:S01]  /*7810*/  IMAD R6, R4, UR6, RZ ;  /* 0x0000000604067c24 */ /* 0x000fe2000f8e02ff */
[----:B------:R-:W-:Y:S01]  /*7820*/  ISETP.NE.AND.EX P1, PT, RZ, UR11, PT, P1 ;  /* 0x0000000bff007c0c */ /* 0x000fe2000bf25310 */
[----:B------:R-:W-:Y:S01]  /*7830*/  IMAD.WIDE.U32 R4, R7, UR6, R16 ;  /* 0x0000000607047c25 */ /* 0x000fe2000f8e0010 */
[----:B------:R-:W-:-:S03]  /*7840*/  ULDC UR6, c[0x0][0x150] ;  /* 0x0000540000067ab9 */ /* 0x000fc60000000800 */
[----:B------:R-:W-:Y:S02]  /*7850*/  IMAD R7, R7, UR7, R6 ;  /* 0x0000000707077c24 */ /* 0x000fe4000f8e0206 */
[----:B------:R-:W-:Y:S01]  /*7860*/  FMUL R6, R9, UR6 ;  /* 0x0000000609067c20 */ /* 0x000fe20008400000 */
[----:B------:R-:W-:Y:S01]  /*7870*/  ULDC UR6, c[0x0][0x618] ;  /* 0x0001860000067ab9 */ /* 0x000fe20000000800 */
[----:B------:R-:W-:Y:S01]  /*7880*/  ULDC UR7, c[0x0][0x154] ;  /* 0x0000550000077ab9 */ /* 0x000fe20000000800 */
[----:B------:R-:W-:-:S03]  /*7890*/  IMAD.IADD R5, R5, 0x1, R7 ;  /* 0x0000000105057824 */ /* 0x000fc600078e0207 */
[----:B------:R-:W3:Y:S02]  /*78a0*/  F2I.U32.TRUNC.NTZ R6, R6 ;  /* 0x0000000600067305 */ /* 0x000ee4000020f000 */
[----:B------:R-:W-:Y:S02]  /*78b0*/  SHF.R.U64 R9, R4, UR6, R5 ;  /* 0x0000000604097c19 */ /* 0x000fe40008001205 */
[----:B-1----:R-:W-:-:S05]  /*78c0*/  I2FP.F32.U32 R4, R14 ;  /* 0x0000000e00047245 */ /* 0x002fca0000201000 */
[----:B------:R-:W-:Y:S01]  /*78d0*/  FMUL R22, R4, UR7 ;  /* 0x0000000704167c20 */ /* 0x000fe20008400000 */
[----:B------:R-:W-:Y:S01]  /*78e0*/  SHF.R.U32.HI R4, RZ, UR6, R5 ;  /* 0x00000006ff047c19 */ /* 0x000fe20008011605 */
[----:B------:R-:W-:-:S03]  /*78f0*/  ULDC UR6, c[0x0][0x658] ;  /* 0x0001960000067ab9 */ /* 0x000fc60000000800 */
[--C-:B------:R-:W-:Y:S01]  /*7900*/  SHF.R.U64 R20, R9, UR8, R4.reuse ;  /* 0x0000000809147c19 */ /* 0x100fe20008001204 */
[----:B------:R-:W1:Y:S01]  /*7910*/  F2I.U32.TRUNC.NTZ R22, R22 ;  /* 0x0000001600167305 */ /* 0x000e62000020f000 */
[----:B------:R-:W-:Y:S01]  /*7920*/  SHF.R.U32.HI R5, RZ, UR8, R4 ;  /* 0x00000008ff057c19 */ /* 0x000fe20008011604 */
[----:B---3--:R-:W-:-:S03]  /*7930*/  IMAD.MOV R6, RZ, RZ, -R6 ;  /* 0x000000ffff067224 */ /* 0x008fc600078e0a06 */
[----:B------:R-:W-:Y:S01]  /*7940*/  SHF.R.U64 R19, R20, UR6, R5 ;  /* 0x0000000614137c19 */ /* 0x000fe20008001205 */
[----:B--2---:R-:W-:Y:S01]  /*7950*/  IMAD R15, R24, R6, R15 ;  /* 0x00000006180f7224 */ /* 0x004fe200078e020f */
[----:B------:R-:W-:-:S03]  /*7960*/  SHF.R.U32.HI R23, RZ, UR6, R5 ;  /* 0x00000006ff177c19 */ /* 0x000fc60008011605 */
[----:B------:R-:W-:Y:S02]  /*7970*/  IMAD.MOV.U32 R4, RZ, RZ, R19 ;  /* 0x000000ffff047224 */ /* 0x000fe400078e0013 */
[----:B------:R-:W-:Y:S01]  /*7980*/  IMAD.MOV.U32 R5, RZ, RZ, R23 ;  /* 0x000000ffff057224 */ /* 0x000fe200078e0017 */
[----:B-1----:R-:W-:Y:S06]  /*7990*/  @!P1 BRA `(.L_x_173) ;  /* 0x0000000000289947 */ /* 0x002fec0003800000 */
[----:B------:R-:W-:Y:S02]  /*79a0*/  ULDC UR6, c[0x0][0x64c] ;  /* 0x0001930000067ab9 */ /* 0x000fe40000000800 */
[----:B------:R-:W-:-:S05]  /*79b0*/  IADD3 R5, P1, R19, UR6, RZ ;  /* 0x0000000613057c10 */ /* 0x000fca000ff3e0ff */
[----:B------:R-:W-:-:S04]  /*79c0*/  IMAD.X R23, RZ, RZ, R23, P1 ;  /* 0x000000ffff177224 */ /* 0x000fc800008e0617 */
[----:B------:R-:W-:-:S04]  /*79d0*/  IMAD.WIDE.U32 R6, R23, UR10, RZ ;  /* 0x0000000a17067c25 */ /* 0x000fc8000f8e00ff */
[----:B------:R-:W-:-:S04]  /*79e0*/  IMAD.WIDE.U32 R6, P1, R5, UR11, R6 ;  /* 0x0000000b05067c25 */ /* 0x000fc8000f820006 */
[----:B------:R-:W-:-:S04]  /*79f0*/  IMAD.WIDE.U32 R4, R5, UR10, RZ ;  /* 0x0000000a05047c25 */ /* 0x000fc8000f8e00ff */
[----:B------:R-:W-:Y:S01]  /*7a00*/  IMAD.MOV.U32 R4, RZ, RZ, R7 ;  /* 0x000000ffff047224 */ /* 0x000fe200078e0007 */
[----:B------:R-:W-:Y:S01]  /*7a10*/  IADD3 RZ, P3, R5, R6, RZ ;  /* 0x0000000605ff7210 */ /* 0x000fe20007f7e0ff */
[----:B------:R-:W-:-:S04]  /*7a20*/  IMAD.X R5, RZ, RZ, RZ, P1 ;  /* 0x000000ffff057224 */ /* 0x000fc800008e06ff */
[----:B------:R-:W-:-:S08]  /*7a30*/  IMAD.WIDE.U32.X R4, R23, UR11, R4, P3 ;  /* 0x0000000b17047c25 */ /* 0x000fd000098e0404 */
.L_x_173:
[----:B------:R-:W-:Y:S01]  /*7a40*/  ISETP.NE.AND P1, PT, R2, 0x1, PT ;  /* 0x000000010200780c */ /* 0x000fe20003f25270 */
[----:B------:R-:W-:Y:S01]  /*7a50*/  ULDC UR6, c[0x0][0x648] ;  /* 0x0001920000067ab9 */ /* 0x000fe20000000800 */
[----:B------:R-:W-:Y:S01]  /*7a60*/  LOP3.LUT R20, R20, UR5, RZ, 0xc0, !PT ;  /* 0x0000000514147c12 */ /* 0x000fe2000f8ec0ff */
[----:B------:R-:W-:Y:S01]  /*7a70*/  IMAD.MOV R22, RZ, RZ, -R22 ;  /* 0x000000ffff167224 */ /* 0x000fe200078e0a16 */
[----:B------:R-:W-:Y:S01]  /*7a80*/  SHF.R.U64 R5, R4, UR6, R5 ;  /* 0x0000000604057c19 */ /* 0x000fe20008001205 */
[----:B------:R-:W-:Y:S01]  /*7a90*/  ULDC UR6, c[0x0][0x638] ;  /* 0x00018e0000067ab9 */ /* 0x000fe20000000800 */
[----:B------:R-:W-:Y:S01]  /*7aa0*/  LOP3.LUT R6, R9, UR4, RZ, 0xc0, !PT ;  /* 0x0000000409067c12 */ /* 0x000fe2000f8ec0ff */
[----:B------:R-:W-:Y:S02]  /*7ab0*/  ULDC UR7, c[0x0][0x610] ;  /* 0x0001840000077ab9 */ /* 0x000fe40000000800 */
[----:B------:R-:W-:Y:S02]  /*7ac0*/  IMAD.MOV R4, RZ, RZ, -R5 ;  /* 0x000000ffff047224 */ /* 0x000fe400078e0a05 */
[----:B------:R-:W-:-:S02]  /*7ad0*/  IMAD R20, R5, UR13, R20 ;  /* 0x0000000d05147c24 */ /* 0x000fc4000f8e0214 */
[----:B0-----:R-:W-:Y:S02]  /*7ae0*/  @P1 IMAD R15, R21, R22, R14 ;  /* 0x00000016150f1224 */ /* 0x001fe400078e020e */
[----:B------:R-:W-:Y:S01]  /*7af0*/  IMAD R19, R4, UR6, R19 ;  /* 0x0000000604137c24 */ /* 0x000fe2000f8e0213 */
[----:B------:R-:W-:Y:S01]  /*7b00*/  ULDC UR6, c[0x0][0x600] ;  /* 0x0001800000067ab9 */ /* 0x000fe20000000800 */
[----:B------:R-:W-:Y:S02]  /*7b10*/  IMAD R15, R20, UR7, R15 ;  /* 0x00000007140f7c24 */ /* 0x000fe4000f8e020f */
[----:B------:R-:W-:Y:S02]  /*7b20*/  IMAD R6, R19, UR6, R6 ;  /* 0x0000000613067c24 */ /* 0x000fe4000f8e0206 */
[----:B------:R-:W-:-:S03]  /*7b30*/  IMAD.MOV.U32 R4, RZ, RZ, 0x1 ;  /* 0x00000001ff047424 */ /* 0x000fc600078e00ff */
[----:B------:R-:W-:Y:S02]  /*7b40*/  SEL R20, R6, R15, !P1 ;  /* 0x0000000f06147207 */ /* 0x000fe40004800000 */
[----:B------:R-:W-:-:S07]  /*7b50*/  SEL R19, R15, R6, !P1 ;  /* 0x000000060f137207 */ /* 0x000fce0004800000 */
.L_x_171:
[----:B------:R-:W-:Y:S05]  /*7b60*/  BSYNC B1 ;  /* 0x0000000000017941 */ /* 0x000fea0003800000 */
.L_x_170:
[----:B------:R-:W-:-:S13]  /*7b70*/  LOP3.LUT P1, RZ, R4, 0xff, RZ, 0xc0, !PT ;  /* 0x000000ff04ff7812 */ /* 0x000fda000782c0ff */
[----:B------:R-:W-:Y:S05]  /*7b80*/  @P1 BRA `(.L_x_174) ;  /* 0xfffffff400241947 */ /* 0x000fea000383ffff */
[----:B------:R-:W-:Y:S05]  /*7b90*/  BSYNC B0 ;  /* 0x0000000000007941 */ /* 0x000fea0003800000 */
.L_x_162:
[----:B------:R-:W-:-:S03]  /*7ba0*/  UMOV UR6, 0xffffffff ;  /* 0xffffffff00067882 */ /* 0x000fc60000000000 */
[----:B------:R-:W-:Y:S05]  /*7bb0*/  BRA.DIV UR6, `(.L_x_175) ;  /* 0x0000000206f47947 */ /* 0x000fea000b800000 */
[----:B------:R-:W-:-:S13]  /*7bc0*/  ELECT P6, URZ, PT ;  /* 0x00000000003f782f */ /* 0x000fda00038c0000 */
.L_x_188:
[----:B------:R-:W-:Y:S04]  /*7bd0*/  BSSY B0, `(.L_x_176) ;  /* 0x0000022000007945 */ /* 0x000fe80003800000 */
[----:B------:R-:W-:Y:S05]  /*7be0*/  @!P6 BRA `(.L_x_177) ;  /* 0x000000000080e947 */ /* 0x000fea0003800000 */
[----:B------:R-:W-:-:S04]  /*7bf0*/  LOP3.LUT R18, R18, 0x2, RZ, 0xfc, !PT ;  /* 0x0000000212127812 */ /* 0x000fc800078efcff */
[----:B------:R-:W-:-:S13]  /*7c00*/  ISETP.NE.AND P0, PT, R18, 0x3, PT ;  /* 0x000000031200780c */ /* 0x000fda0003f05270 */
[----:B------:R-:W-:Y:S05]  /*7c10*/  @!P0 BRA `(.L_x_178) ;  /* 0x0000000000048947 */ /* 0x000fea0003800000 */
[----:B------:R-:W-:Y:S01]  /*7c20*/  BPT.TRAP 0x1 ;  /* 0x000000040000795c */ /* 0x000fe20000300000 */
.L_x_178:
[----:B------:R-:W0:Y:S01]  /*7c30*/  S2R R3, SR_CgaCtaId ;  /* 0x0000000000037919 */ /* 0x000e220000008800 */
[----:B------:R-:W-:-:S04]  /*7c40*/  MOV R2, 0x400 ;  /* 0x0000040000027802 */ /* 0x000fc80000000f00 */
[----:B0-----:R-:W-:Y:S02]  /*7c50*/  LEA R3, R3, R2, 0x18 ;  /* 0x0000000203037211 */ /* 0x001fe400078ec0ff */
[----:B------:R-:W-:-:S03]  /*7c60*/  SHF.L.U32 R2, R0, 0x1f, RZ ;  /* 0x0000001f00027819 */ /* 0x000fc600000006ff */
[----:B------:R-:W-:-:S04]  /*7c70*/  VIADD R3, R3, 0x18 ;  /* 0x0000001803037836 */ /* 0x000fc80000000000 */
[C---:B------:R-:W-:Y:S02]  /*7c80*/  IMAD R7, R12.reuse, 0x8, R3 ;  /* 0x000000080c077824 */ /* 0x040fe400078e0203 */
[----:B------:R-:W-:Y:S02]  /*7c90*/  VIADD R12, R12, 0x1 ;  /* 0x000000010c0c7836 */ /* 0x000fe40000000000 */
[----:B------:R-:W0:Y:S03]  /*7ca0*/  SYNCS.PHASECHK.TRANS64.TRYWAIT P0, [R7+URZ], R2 ;  /* 0x00000002070075a7 */ /* 0x000e26000800017f */
[----:B------:R-:W-:-:S04]  /*7cb0*/  ISETP.NE.AND P1, PT, R12, 0x3, PT ;  /* 0x000000030c00780c */ /* 0x000fc80003f25270 */
[----:B------:R-:W-:Y:S02]  /*7cc0*/  SEL R5, RZ, 0x1, P1 ;  /* 0x00000001ff057807 */ /* 0x000fe40000800000 */
[----:B------:R-:W-:Y:S02]  /*7cd0*/  SEL R12, R12, RZ, P1 ;  /* 0x000000ff0c0c7207 */ /* 0x000fe40000800000 */
[----:B------:R-:W-:-:S03]  /*7ce0*/  LOP3.LUT R5, R0, R5, RZ, 0x3c, !PT ;  /* 0x0000000500057212 */ /* 0x000fc600078e3cff */
[----:B------:R-:W-:Y:S01]  /*7cf0*/  IMAD R9, R12, 0x8, R3 ;  /* 0x000000080c097824 */ /* 0x000fe200078e0203 */
[----:B------:R-:W-:Y:S01]  /*7d00*/  SHF.L.U32 R4, R5, 0x1f, RZ ;  /* 0x0000001f05047819 */ /* 0x000fe200000006ff */
[----:B0-----:R-:W-:Y:S06]  /*7d10*/  @!P0 BRA `(.L_x_179) ;  /* 0x0000000000bc8947 */ /* 0x001fec0003800000 */
.L_x_189:
[----:B------:R-:W1:Y:S01]  /*7d20*/  SYNCS.PHASECHK.TRANS64.TRYWAIT P0, [R9+URZ], R4 ;  /* 0x00000004090075a7 */ /* 0x000e62000800017f */
[----:B------:R-:W-:-:S05]  /*7d30*/  VIADD R0, R12, 0x1 ;  /* 0x000000010c007836 */ /* 0x000fca0000000000 */
[----:B------:R-:W-:-:S04]  /*7d40*/  ISETP.NE.AND P1, PT, R0, 0x3, PT ;  /* 0x000000030000780c */ /* 0x000fc80003f25270 */
[----:B0-----:R-:W-:Y:S02]  /*7d50*/  SEL R2, RZ, 0x1, P1 ;  /* 0x00000001ff027807 */ /* 0x001fe40000800000 */
[----:B------:R-:W-:Y:S02]  /*7d60*/  SEL R0, R0, RZ, P1 ;  /* 0x000000ff00007207 */ /* 0x000fe40000800000 */
[----:B------:R-:W-:Y:S01]  /*7d70*/  LOP3.LUT R2, R5, R2, RZ, 0x3c, !PT ;  /* 0x0000000205027212 */ /* 0x000fe200078e3cff */
[----:B-1----:R-:W-:Y:S06]  /*7d80*/  @!P0 BRA `(.L_x_180) ;  /* 0x0000000000b48947 */ /* 0x002fec0003800000 */
.L_x_190:
[----:B------:R-:W-:Y:S01]  /*7d90*/  IMAD R3, R0, 0x8, R3 ;  /* 0x0000000800037824 */ /* 0x000fe200078e0203 */
[----:B------:R-:W-:-:S07]  /*7da0*/  SHF.L.U32 R0, R2, 0x1f, RZ ;  /* 0x0000001f02007819 */ /* 0x000fce00000006ff */
.L_x_181:
[----:B-1----:R1:W2:Y:S02]  /*7db0*/  SYNCS.PHASECHK.TRANS64.TRYWAIT P0, [R3+URZ], R0 ;  /* 0x00000000030075a7 */ /* 0x0022a4000800017f */
[----:B--2---:R-:W-:Y:S05]  /*7dc0*/  @!P0 NANOSLEEP.SYNCS 0x989680 ;  /* 0x009896800000895d */ /* 0x004fea0003900000 */
[----:B------:R-:W2:Y:S02]  /*7dd0*/  @!P0 SYNCS.PHASECHK.TRANS64 P0, [R3+URZ], R0 ;  /* 0x00000000030085a7 */ /* 0x000ea4000800007f */
[----:B--2---:R-:W-:Y:S05]  /*7de0*/  @!P0 BRA `(.L_x_181) ;  /* 0xfffffffc00f08947 */ /* 0x004fea000383ffff */
.L_x_177:
[----:B------:R-:W-:Y:S05]  /*7df0*/  BSYNC B0 ;  /* 0x0000000000007941 */ /* 0x000fea0003800000 */
.L_x_176:
[----:B------:R-:W-:Y:S05]  /*7e00*/  EXIT ;  /* 0x000000000000794d */ /* 0x000fea0003800000 */
.L_x_17:
[----:B-1----:R1:W2:Y:S02]  /*7e10*/  SYNCS.PHASECHK.TRANS64.TRYWAIT P1, [R3+URZ], R0 ;  /* 0x00000000030075a7 */ /* 0x0022a4000802017f */
[----:B--2---:R-:W-:Y:S05]  /*7e20*/  @!P1 NANOSLEEP.SYNCS 0x989680 ;  /* 0x009896800000995d */ /* 0x004fea0003900000 */
[----:B------:R-:W2:Y:S02]  /*7e30*/  @!P1 SYNCS.PHASECHK.TRANS64 P1, [R3+URZ], R0 ;  /* 0x00000000030095a7 */ /* 0x000ea4000802007f */
[----:B--2---:R-:W-:Y:S05]  /*7e40*/  @!P1 BRA `(.L_x_17) ;  /* 0xfffffffc00f09947 */ /* 0x004fea000383ffff */
[----:B------:R-:W-:Y:S05]  /*7e50*/  BRA `(.L_x_16) ;  /* 0xffffff94008c7947 */ /* 0x000fea000383ffff */
.L_x_22:
[----:B-1----:R-:W-:-:S04]  /*7e60*/  IMAD.U32 R4, RZ, RZ, UR8 ;  /* 0x00000008ff047e24 */ /* 0x002fc8000f8e00ff */
[----:B------:R1:W2:Y:S03]  /*7e70*/  SYNCS.PHASECHK.TRANS64.TRYWAIT P1, [R4+URZ], R3 ;  /* 0x00000003040075a7 */ /* 0x0002a6000802017f */
[----:B--2---:R-:W-:Y:S05]  /*7e80*/  @!P1 NANOSLEEP.SYNCS 0x989680 ;  /* 0x009896800000995d */ /* 0x004fea0003900000 */
[----:B------:R-:W2:Y:S02]  /*7e90*/  @!P1 SYNCS.PHASECHK.TRANS64 P1, [R4+URZ], R3 ;  /* 0x00000003040095a7 */ /* 0x000ea4000802007f */
[----:B--2---:R-:W-:Y:S05]  /*7ea0*/  @!P1 BRA `(.L_x_22) ;  /* 0xfffffffc00ec9947 */ /* 0x004fea000383ffff */
[----:B------:R-:W-:Y:S05]  /*7eb0*/  BRA `(.L_x_21) ;  /* 0xffffff9800c87947 */ /* 0x000fea000383ffff */
.L_x_163:
[----:B------:R-:W-:Y:S01]  /*7ec0*/  BSSY B1, `(.L_x_182) ;  /* 0x0000006000017945 */ /* 0x000fe20003800000 */
[----:B------:R-:W-:-:S07]  /*7ed0*/  IMAD.MOV.U32 R15, RZ, RZ, -0x1 ;  /* 0xffffffffff0f7424 */ /* 0x000fce00078e00ff */
[----:B------:R-:W-:Y:S05]  /*7ee0*/  WARPSYNC.COLLECTIVE R15, `(.L_x_183) ;  /* 0x000000000f0c7348 */ /* 0x000fea0003c00000 */
[----:B------:R-:W-:Y:S02]  /*7ef0*/  ELECT P6, UR62, PT ;  /* 0x00000000003e782f */ /* 0x000fe400038c0000 */
[----:B------:R-:W-:Y:S01]  /*7f00*/  MOV R14, UR62 ;  /* 0x0000003e000e7c02 */ /* 0x000fe20008000f00 */
[----:B------:R-:W-:Y:S10]  /*7f10*/  ENDCOLLECTIVE ;  /* 0x000000000000791b */ /* 0x000ff40003800000 */
.L_x_183:
[----:B------:R-:W-:Y:S05]  /*7f20*/  BSYNC B1 ;  /* 0x0000000000017941 */ /* 0x000fea0003800000 */
.L_x_182:
[----:B------:R-:W-:Y:S05]  /*7f30*/  BRA `(.L_x_184) ;  /* 0xfffffff000447947 */ /* 0x000fea000383ffff */
.L_x_166:
[----:B0-----:R0:W1:Y:S02]  /*7f40*/  SYNCS.PHASECHK.TRANS64.TRYWAIT P1, [R14+URZ+0x18], R7 ;  /* 0x000018070e0075a7 */ /* 0x001064000802017f */
[----:B-1----:R-:W-:Y:S05]  /*7f50*/  @!P1 NANOSLEEP.SYNCS 0x989680 ;  /* 0x009896800000995d */ /* 0x002fea0003900000 */
[----:B------:R-:W1:Y:S02]  /*7f60*/  @!P1 SYNCS.PHASECHK.TRANS64 P1, [R14+URZ+0x18], R7 ;  /* 0x000018070e0095a7 */ /* 0x000e64000802007f */
[----:B-1----:R-:W-:Y:S05]  /*7f70*/  @!P1 BRA `(.L_x_166) ;  /* 0xfffffffc00f09947 */ /* 0x002fea000383ffff */
[----:B------:R-:W-:Y:S05]  /*7f80*/  BRA `(.L_x_185) ;  /* 0xfffffff000787947 */ /* 0x000fea000383ffff */
.L_x_175:
[----:B------:R-:W-:Y:S01]  /*7f90*/  BSSY B0, `(.L_x_186) ;  /* 0x0000006000007945 */ /* 0x000fe20003800000 */
[----:B------:R-:W-:-:S07]  /*7fa0*/  IMAD.MOV.U32 R15, RZ, RZ, -0x1 ;  /* 0xffffffffff0f7424 */ /* 0x000fce00078e00ff */
[----:B------:R-:W-:Y:S05]  /*7fb0*/  WARPSYNC.COLLECTIVE R15, `(.L_x_187) ;  /* 0x000000000f0c7348 */ /* 0x000fea0003c00000 */
[----:B------:R-:W-:Y:S02]  /*7fc0*/  ELECT P6, UR62, PT ;  /* 0x00000000003e782f */ /* 0x000fe400038c0000 */
[----:B------:R-:W-:Y:S01]  /*7fd0*/  MOV R14, UR62 ;  /* 0x0000003e000e7c02 */ /* 0x000fe20008000f00 */
[----:B------:R-:W-:Y:S10]  /*7fe0*/  ENDCOLLECTIVE ;  /* 0x000000000000791b */ /* 0x000ff40003800000 */
.L_x_187:
[----:B------:R-:W-:Y:S05]  /*7ff0*/  BSYNC B0 ;  /* 0x0000000000007941 */ /* 0x000fea0003800000 */
.L_x_186:
[----:B------:R-:W-:Y:S05]  /*8000*/  BRA `(.L_x_188) ;  /* 0xfffffff800f07947 */ /* 0x000fea000383ffff */
.L_x_179:
[----:B0-----:R0:W1:Y:S02]  /*8010*/  SYNCS.PHASECHK.TRANS64.TRYWAIT P0, [R7+URZ], R2 ;  /* 0x00000002070075a7 */ /* 0x001064000800017f */
[----:B-1----:R-:W-:Y:S05]  /*8020*/  @!P0 NANOSLEEP.SYNCS 0x989680 ;  /* 0x009896800000895d */ /* 0x002fea0003900000 */
[----:B------:R-:W1:Y:S02]  /*8030*/  @!P0 SYNCS.PHASECHK.TRANS64 P0, [R7+URZ], R2 ;  /* 0x00000002070085a7 */ /* 0x000e64000800007f */
[----:B-1----:R-:W-:Y:S05]  /*8040*/  @!P0 BRA `(.L_x_179) ;  /* 0xfffffffc00f08947 */ /* 0x002fea000383ffff */
[----:B------:R-:W-:Y:S05]  /*8050*/  BRA `(.L_x_189) ;  /* 0xfffffffc00307947 */ /* 0x000fea000383ffff */
.L_x_180:
[----:B0-----:R0:W1:Y:S02]  /*8060*/  SYNCS.PHASECHK.TRANS64.TRYWAIT P0, [R9+URZ], R4 ;  /* 0x00000004090075a7 */ /* 0x001064000800017f */
[----:B-1----:R-:W-:Y:S05]  /*8070*/  @!P0 NANOSLEEP.SYNCS 0x989680 ;  /* 0x009896800000895d */ /* 0x002fea0003900000 */
[----:B------:R-:W1:Y:S02]  /*8080*/  @!P0 SYNCS.PHASECHK.TRANS64 P0, [R9+URZ], R4 ;  /* 0x00000004090085a7 */ /* 0x000e64000800007f */
[----:B-1----:R-:W-:Y:S05]  /*8090*/  @!P0 BRA `(.L_x_180) ;  /* 0xfffffffc00f08947 */ /* 0x002fea000383ffff */
[----:B------:R-:W-:Y:S05]  /*80a0*/  BRA `(.L_x_190) ;  /* 0xfffffffc00387947 */ /* 0x000fea000383ffff */
.L_x_191:
[----:B------:R-:W-:-:S00]  /*80b0*/  BRA `(.L_x_191) ;  /* 0xfffffffc00fc7947 */ /* 0x000fc0000383ffff */
[----:B------:R-:W-:-:S00]  /*80c0*/  NOP ;  /* 0x0000000000007918 */ /* 0x000fc00000000000 */
        /* <DEDUP_REMOVED lines=11> */
.L_x_192:


//--------------------- .nv.global.init           --------------------------
	.section	.nv.global.init,"aw",@progbits
.nv.global.init:
	.type		$str$22,@object
	.size		$str$22,($str$23 - $str$22)
$str$22:
        /*0000*/ 	.byte	0x6b, 0x5f, 0x74, 0x69, 0x6c, 0x65, 0x5f, 0x63, 0x6f, 0x75, 0x6e, 0x74, 0x20, 0x3e, 0x3d, 0x20
        /*0010*/ 	.byte	0x31, 0x00
	.type		$str$23,@object
	.size		$str$23,(__unnamed_1 - $str$23)
$str$23:
        /*0012*/ 	.byte	0x2f, 0x74, 0x6d, 0x70, 0x2f, 0x63, 0x75, 0x74, 0x6c, 0x61, 0x73, 0x73, 0x5f, 0x73, 0x77, 0x65
        /*0022*/ 	.byte	0x65, 0x70, 0x5f, 0x73, 0x72, 0x63, 0x2f, 0x69, 0x6e, 0x63, 0x6c, 0x75, 0x64, 0x65, 0x2f, 0x63
        /*0032*/ 	.byte	0x75, 0x74, 0x6c, 0x61, 0x73, 0x73, 0x2f, 0x67, 0x65, 0x6d, 0x6d, 0x2f, 0x63, 0x6f, 0x6c, 0x6c
        /*0042*/ 	.byte	0x65, 0x63, 0x74, 0x69, 0x76, 0x65, 0x2f, 0x73, 0x6d, 0x39, 0x30, 0x5f, 0x6d, 0x6d, 0x61, 0x5f
        /*0052*/ 	.byte	0x74, 0x6d, 0x61, 0x5f, 0x67, 0x6d, 0x6d, 0x61, 0x5f, 0x73, 0x73, 0x5f, 0x77, 0x61, 0x72, 0x70
        /*0062*/ 	.byte	0x73, 0x70, 0x65, 0x63, 0x69, 0x61, 0x6c, 0x69, 0x7a, 0x65, 0x64, 0x2e, 0x68, 0x70, 0x70, 0x00
	.type		__unnamed_1,@object
	.size		__unnamed_1,(.L_0 - __unnamed_1)
__unnamed_1:
        /*0072*/ 	.byte	0x76, 0x6f, 0x69, 0x64, 0x20, 0x63, 0x75, 0x74, 0x6c, 0x61, 0x73, 0x73, 0x3a, 0x3a, 0x67, 0x65
        /* <DEDUP_REMOVED lines=176> */
        /*0b82*/ 	.byte	0x75, 0x74, 0x65, 0x3a, 0x3a, 0x69, 0x64, 0x65, 0x6e, 0x74, 0x69, 0x74, 0x79, 0x5d, 0x00
.L_0:


//--------------------- .nv.shared._ZN7cutlass13device_kernelINS_4gemm6kernel13GemmUniversalIN4cute5tupleIJiiiiEEENS1_10collective13CollectiveMmaINS1_34MainloopSm90TmaGmmaWarpSpecializedILi3ENS5_IJNS4_1CILi1EEESB_SB_EEENS1_35KernelTmaWarpSpecializedCooperativeEEENS5_IJNSA_ILi128EEESF_NSA_ILi64EEEEEENS_10tfloat32_tENS5_IJlSB_lEEESI_SJ_NS4_8TiledMMAINS4_8MMA_AtomIJNS4_4SM904GMMA30MMA_64x128x8_F32TF32TF32_SS_TNILNSN_7ScaleInE1ELSP_1EEEEEENS4_6LayoutINS5_IJNSA_ILi2EEESB_SB_EEENS5_IJSB_NSA_ILi0EEESV_EEEEENS5_IJNS4_10UnderscoreESY_SY_EEEEENS4_13SM90_TMA_LOADENS4_14ComposedLayoutINS4_7SwizzleILi3ELi4ELi3EEENS4_18smem_ptr_flag_bitsILi32EEENSS_INS5_IJNSA_ILi8EEENSA_ILi32EEEEEENS5_IJS18_SB_EEEEEEEvNS4_8identityES11_S1C_vS1D_EENS_8epilogue10collective6detail29Sm90TmaWarpSpecializedAdapterINS1G_15DefaultEpilogueISI_SJ_SJ_NS1F_6thread17LinearCombinationISI_Li1EffLNS1K_9ScaleType4KindE0ELNS_15FloatRoundStyleE2ESI_EENS1_15EpilogueDefaultEEEEEvvEEEEvNT_6ParamsE --------------------------
	.section	.nv.shared._ZN7cutlass13device_kernelINS_4gemm6kernel13GemmUniversalIN4cute5tupleIJiiiiEEENS1_10collective13CollectiveMmaINS1_34MainloopSm90TmaGmmaWarpSpecializedILi3ENS5_IJNS4_1CILi1EEESB_SB_EEENS1_35KernelTmaWarpSpecializedCooperativeEEENS5_IJNSA_ILi128EEESF_NSA_ILi64EEEEEENS_10tfloat32_tENS5_IJlSB_lEEESI_SJ_NS4_8TiledMMAINS4_8MMA_AtomIJNS4_4SM904GMMA30MMA_64x128x8_F32TF32TF32_SS_TNILNSN_7ScaleInE1ELSP_1EEEEEENS4_6LayoutINS5_IJNSA_ILi2EEESB_SB_EEENS5_IJSB_NSA_ILi0EEESV_EEEEENS5_IJNS4_10UnderscoreESY_SY_EEEEENS4_13SM90_TMA_LOADENS4_14ComposedLayoutINS4_7SwizzleILi3ELi4ELi3EEENS4_18smem_ptr_flag_bitsILi32EEENSS_INS5_IJNSA_ILi8EEENSA_ILi32EEEEEENS5_IJS18_SB_EEEEEEEvNS4_8identityES11_S1C_vS1D_EENS_8epilogue10collective6detail29Sm90TmaWarpSpecializedAdapterINS1G_15DefaultEpilogueISI_SJ_SJ_NS1F_6thread17LinearCombinationISI_Li1EffLNS1K_9ScaleType4KindE0ELNS_15FloatRoundStyleE2ESI_EENS1_15EpilogueDefaultEEEEEvvEEEEvNT_6ParamsE,"aw",@nobits
	.sectionflags	@""
	.align	16
	.zero		1024


//--------------------- .nv.shared.reserved.0     --------------------------
	.section	.nv.shared.reserved.0,"aw",@nobits
	.weak		__nv_reservedSMEM_offset_0_alias
	.size		__nv_reservedSMEM_offset_0_alias, 0, 0
	.other		__nv_reservedSMEM_offset_0_alias,@"STO_CUDA_RESERVED_SHARED STV_DEFAULT"
__nv_reservedSMEM_offset_0_alias:
	.zero		0


//--------------------- .nv.global                --------------------------
	.section	.nv.global,"aw",@nobits
.nv.global:
	.type		_ZN40_INTERNAL_e325571a_4_k_cu_5808b703_152294cute1_E,@object
	.size		_ZN40_INTERNAL_e325571a_4_k_cu_5808b703_152294cute1_E,(_ZN40_INTERNAL_e325571a_4_k_cu_5808b703_152294cuda3std3__45__cpo6cbeginE - _ZN40_INTERNAL_e325571a_4_k_cu_5808b703_152294cute1_E)
_ZN40_INTERNAL_e325571a_4_k_cu_5808b703_152294cute1_E:
	.zero		1
	.type		_ZN40_INTERNAL_e325571a_4_k_cu_5808b703_152294cuda3std3__45__cpo6cbeginE,@object
	.size		_ZN40_INTERNAL_e325571a_4_k_cu_5808b703_152294cuda3std3__45__cpo6cbeginE,(_ZN40_INTERNAL_e325571a_4_k_cu_5808b703_152294cuda3std3__48in_placeE - _ZN40_INTERNAL_e325571a_4_k_cu_5808b703_152294cuda3std3__45__cpo6cbeginE)
_ZN40_INTERNAL_e325571a_4_k_cu_5808b703_152294cuda3std3__45__cpo6cbeginE:
	.zero		1
	.type		_ZN40_INTERNAL_e325571a_4_k_cu_5808b703_152294cuda3std3__48in_placeE,@object
	.size		_ZN40_INTERNAL_e325571a_4_k_cu_5808b703_152294cuda3std3__48in_placeE,(_ZN40_INTERNAL_e325571a_4_k_cu_5808b703_152294cuda3std6ranges3__45__cpo9iter_moveE - _ZN40_INTERNAL_e325571a_4_k_cu_5808b703_152294cuda3std3__48in_placeE)
_ZN40_INTERNAL_e325571a_4_k_cu_5808b703_152294cuda3std3__48in_placeE:
	.zero		1
	.type		_ZN40_INTERNAL_e325571a_4_k_cu_5808b703_152294cuda3std6ranges3__45__cpo9iter_moveE,@object
	.size		_ZN40_INTERNAL_e325571a_4_k_cu_5808b703_152294cuda3std6ranges3__45__cpo9iter_moveE,(_ZN40_INTERNAL_e325571a_4_k_cu_5808b703_152294cuda3std3__45__cpo5beginE - _ZN40_INTERNAL_e325571a_4_k_cu_5808b703_152294cuda3std6ranges3__45__cpo9iter_moveE)
_ZN40_INTERNAL_e325571a_4_k_cu_5808b703_152294cuda3std6ranges3__45__cpo9iter_moveE:
	.zero		1
	.type		_ZN40_INTERNAL_e325571a_4_k_cu_5808b703_152294cuda3std3__45__cpo5beginE,@object
	.size		_ZN40_INTERNAL_e325571a_4_k_cu_5808b703_152294cuda3std3__45__cpo5beginE,(_ZN40_INTERNAL_e325571a_4_k_cu_5808b703_152294cuda3std3__442_GLOBAL__N__e325571a_4_k_cu_5808b703_152296ignoreE - _ZN40_INTERNAL_e325571a_4_k_cu_5808b703_152294cuda3std3__45__cpo5beginE)
_ZN40_INTERNAL_e325571a_4_k_cu_5808b703_152294cuda3std3__45__cpo5beginE:
	.zero		1
	.type		_ZN40_INTERNAL_e325571a_4_k_cu_5808b703_152294cuda3std3__442_GLOBAL__N__e325571a_4_k_cu_5808b703_152296ignoreE,@object
	.size		_ZN40_INTERNAL_e325571a_4_k_cu_5808b703_152294cuda3std3__442_GLOBAL__N__e325571a_4_k_cu_5808b703_152296ignoreE,(_ZN40_INTERNAL_e325571a_4_k_cu_5808b703_152294cute7productE - _ZN40_INTERNAL_e325571a_4_k_cu_5808b703_152294cuda3std3__442_GLOBAL__N__e325571a_4_k_cu_5808b703_152296ignoreE)
_ZN40_INTERNAL_e325571a_4_k_cu_5808b703_152294cuda3std3__442_GLOBAL__N__e325571a_4_k_cu_5808b703_152296ignoreE:
	.zero		1
	.type		_ZN40_INTERNAL_e325571a_4_k_cu_5808b703_152294cute7productE,@object
	.size		_ZN40_INTERNAL_e325571a_4_k_cu_5808b703_152294cute7productE,(_ZN40_INTERNAL_e325571a_4_k_cu_5808b703_152294cuda3std3__45__cpo3endE - _ZN40_INTERNAL_e325571a_4_k_cu_5808b703_152294cute7productE)
_ZN40_INTERNAL_e325571a_4_k_cu_5808b703_152294cute7productE:
	.zero		1
	.type		_ZN40_INTERNAL_e325571a_4_k_cu_5808b703_152294cuda3std3__45__cpo3endE,@object
	.size		_ZN40_INTERNAL_e325571a_4_k_cu_5808b703_152294cuda3std3__45__cpo3endE,(_ZN40_INTERNAL_e325571a_4_k_cu_5808b703_152294cuda3std3__419piecewise_constructE - _ZN40_INTERNAL_e325571a_4_k_cu_5808b703_152294cuda3std3__45__cpo3endE)
_ZN40_INTERNAL_e325571a_4_k_cu_5808b703_152294cuda3std3__45__cpo3endE:
	.zero		1
	.type		_ZN40_INTERNAL_e325571a_4_k_cu_5808b703_152294cuda3std3__419piecewise_constructE,@object
	.size		_ZN40_INTERNAL_e325571a_4_k_cu_5808b703_152294cuda3std3__419piecewise_constructE,(_ZN40_INTERNAL_e325571a_4_k_cu_5808b703_152294cuda3std3__45__cpo4cendE - _ZN40_INTERNAL_e325571a_4_k_cu_5808b703_152294cuda3std3__419piecewise_constructE)
_ZN40_INTERNAL_e325571a_4_k_cu_5808b703_152294cuda3std3__419piecewise_constructE:
	.zero		1
	.type		_ZN40_INTERNAL_e325571a_4_k_cu_5808b703_152294cuda3std3__45__cpo4cendE,@object
	.size		_ZN40_INTERNAL_e325571a_4_k_cu_5808b703_152294cuda3std3__45__cpo4cendE,(_ZN40_INTERNAL_e325571a_4_k_cu_5808b703_152294cuda3std6ranges3__45__cpo4swapE - _ZN40_INTERNAL_e325571a_4_k_cu_5808b703_152294cuda3std3__45__cpo4cendE)
_ZN40_INTERNAL_e325571a_4_k_cu_5808b703_152294cuda3std3__45__cpo4cendE:
	.zero		1
	.type		_ZN40_INTERNAL_e325571a_4_k_cu_5808b703_152294cuda3std6ranges3__45__cpo4swapE,@object
	.size		_ZN40_INTERNAL_e325571a_4_k_cu_5808b703_152294cuda3std6ranges3__45__cpo4swapE,(.L_8 - _ZN40_INTERNAL_e325571a_4_k_cu_5808b703_152294cuda3std6ranges3__45__cpo4swapE)
_ZN40_INTERNAL_e325571a_4_k_cu_5808b703_152294cuda3std6ranges3__45__cpo4swapE:
	.zero		1
.L_8:


//--------------------- .nv.constant0._ZN7cutlass13device_kernelINS_4gemm6kernel13GemmUniversalIN4cute5tupleIJiiiiEEENS1_10collective13CollectiveMmaINS1_34MainloopSm90TmaGmmaWarpSpecializedILi3ENS5_IJNS4_1CILi1EEESB_SB_EEENS1_35KernelTmaWarpSpecializedCooperativeEEENS5_IJNSA_ILi128EEESF_NSA_ILi64EEEEEENS_10tfloat32_tENS5_IJlSB_lEEESI_SJ_NS4_8TiledMMAINS4_8MMA_AtomIJNS4_4SM904GMMA30MMA_64x128x8_F32TF32TF32_SS_TNILNSN_7ScaleInE1ELSP_1EEEEEENS4_6LayoutINS5_IJNSA_ILi2EEESB_SB_EEENS5_IJSB_NSA_ILi0EEESV_EEEEENS5_IJNS4_10UnderscoreESY_SY_EEEEENS4_13SM90_TMA_LOADENS4_14ComposedLayoutINS4_7SwizzleILi3ELi4ELi3EEENS4_18smem_ptr_flag_bitsILi32EEENSS_INS5_IJNSA_ILi8EEENSA_ILi32EEEEEENS5_IJS18_SB_EEEEEEEvNS4_8identityES11_S1C_vS1D_EENS_8epilogue10collective6detail29Sm90TmaWarpSpecializedAdapterINS1G_15DefaultEpilogueISI_SJ_SJ_NS1F_6thread17LinearCombinationISI_Li1EffLNS1K_9ScaleType4KindE0ELNS_15FloatRoundStyleE2ESI_EENS1_15EpilogueDefaultEEEEEvvEEEEvNT_6ParamsE --------------------------
	.section	.nv.constant0._ZN7cutlass13device_kernelINS_4gemm6kernel13GemmUniversalIN4cute5tupleIJiiiiEEENS1_10collective13CollectiveMmaINS1_34MainloopSm90TmaGmmaWarpSpecializedILi3ENS5_IJNS4_1CILi1EEESB_SB_EEENS1_35KernelTmaWarpSpecializedCooperativeEEENS5_IJNSA_ILi128EEESF_NSA_ILi64EEEEEENS_10tfloat32_tENS5_IJlSB_lEEESI_SJ_NS4_8TiledMMAINS4_8MMA_AtomIJNS4_4SM904GMMA30MMA_64x128x8_F32TF32TF32_SS_TNILNSN_7ScaleInE1ELSP_1EEEEEENS4_6LayoutINS5_IJNSA_ILi2EEESB_SB_EEENS5_IJSB_NSA_ILi0EEESV_EEEEENS5_IJNS4_10UnderscoreESY_SY_EEEEENS4_13SM90_TMA_LOADENS4_14ComposedLayoutINS4_7SwizzleILi3ELi4ELi3EEENS4_18smem_ptr_flag_bitsILi32EEENSS_INS5_IJNSA_ILi8EEENSA_ILi32EEEEEENS5_IJS18_SB_EEEEEEEvNS4_8identityES11_S1C_vS1D_EENS_8epilogue10collective6detail29Sm90TmaWarpSpecializedAdapterINS1G_15DefaultEpilogueISI_SJ_SJ_NS1F_6thread17LinearCombinationISI_Li1EffLNS1K_9ScaleType4KindE0ELNS_15FloatRoundStyleE2ESI_EENS1_15EpilogueDefaultEEEEEvvEEEEvNT_6ParamsE,"a",@progbits
	.sectionflags	@""
	.align	4
.nv.constant0._ZN7cutlass13device_kernelINS_4gemm6kernel13GemmUniversalIN4cute5tupleIJiiiiEEENS1_10collective13CollectiveMmaINS1_34MainloopSm90TmaGmmaWarpSpecializedILi3ENS5_IJNS4_1CILi1EEESB_SB_EEENS1_35KernelTmaWarpSpecializedCooperativeEEENS5_IJNSA_ILi128EEESF_NSA_ILi64EEEEEENS_10tfloat32_tENS5_IJlSB_lEEESI_SJ_NS4_8TiledMMAINS4_8MMA_AtomIJNS4_4SM904GMMA30MMA_64x128x8_F32TF32TF32_SS_TNILNSN_7ScaleInE1ELSP_1EEEEEENS4_6LayoutINS5_IJNSA_ILi2EEESB_SB_EEENS5_IJSB_NSA_ILi0EEESV_EEEEENS5_IJNS4_10UnderscoreESY_SY_EEEEENS4_13SM90_TMA_LOADENS4_14ComposedLayoutINS4_7SwizzleILi3ELi4ELi3EEENS4_18smem_ptr_flag_bitsILi32EEENSS_INS5_IJNSA_ILi8EEENSA_ILi32EEEEEENS5_IJS18_SB_EEEEEEEvNS4_8identityES11_S1C_vS1D_EENS_8epilogue10collective6detail29Sm90TmaWarpSpecializedAdapterINS1G_15DefaultEpilogueISI_SJ_SJ_NS1F_6thread17LinearCombinationISI_Li1EffLNS1K_9ScaleType4KindE0ELNS_15FloatRoundStyleE2ESI_EENS1_15EpilogueDefaultEEEEEvvEEEEvNT_6ParamsE:
	.zero		1664


//--------------------- SYMBOLS --------------------------

	.type		.nv.reservedSmem.offset0,@object
	.size		.nv.reservedSmem.offset0,0x4
	.type		__assertfail,@function
